//
// Generated by NVIDIA NVVM Compiler
//
// Compiler Build ID: CL-36424714
// Cuda compilation tools, release 13.0, V13.0.88
// Based on NVVM 20.0.0
//

.version 9.0
.target sm_100
.address_size 64

	// .globl	_Z10akf_kernelPiPmmm
.extern .func  (.param .b64 func_retval0) malloc
(
	.param .b64 malloc_param_0
)
;
.extern .func free
(
	.param .b64 free_param_0
)
;

.visible .entry _Z10akf_kernelPiPmmm(
	.param .u64 .ptr .align 1 _Z10akf_kernelPiPmmm_param_0,
	.param .u64 .ptr .align 1 _Z10akf_kernelPiPmmm_param_1,
	.param .u64 _Z10akf_kernelPiPmmm_param_2,
	.param .u64 _Z10akf_kernelPiPmmm_param_3
)
{
	.reg .pred 	%p<81>;
	.reg .b32 	%r<202>;
	.reg .b64 	%rd<152>;

	ld.param.u64 	%rd51, [_Z10akf_kernelPiPmmm_param_0];
	ld.param.u64 	%rd52, [_Z10akf_kernelPiPmmm_param_1];
	ld.param.u64 	%rd53, [_Z10akf_kernelPiPmmm_param_2];
	ld.param.u64 	%rd54, [_Z10akf_kernelPiPmmm_param_3];
	mov.u32 	%r50, %ctaid.x;
	mov.u32 	%r51, %ntid.x;
	mov.u32 	%r52, %tid.x;
	mad.lo.s32 	%r53, %r50, %r51, %r52;
	shl.b64 	%rd55, %rd53, 2;
	{ // callseq 0, 0
	.param .b64 param0;
	st.param.b64 	[param0], %rd55;
	.param .b64 retval0;
	call.uni (retval0), 
	malloc, 
	(
	param0
	);
	ld.param.b64 	%rd56, [retval0];
	} // callseq 0
	cvt.u32.u64 	%r54, %rd53;
	mov.b64 	%rd57, 1;
	shl.b64 	%rd2, %rd57, %r54;
	cvt.s64.s32 	%rd3, %r53;
	or.b64  	%rd58, %rd2, %rd54;
	and.b64  	%rd59, %rd58, -4294967296;
	setp.ne.s64 	%p1, %rd59, 0;
	@%p1 bra 	$L__BB0_2;
	cvt.u32.u64 	%r55, %rd54;
	cvt.u32.u64 	%r56, %rd2;
	div.u32 	%r57, %r56, %r55;
	cvt.u64.u32 	%rd139, %r57;
	bra.uni 	$L__BB0_3;
$L__BB0_2:
	div.u64 	%rd139, %rd2, %rd54;
$L__BB0_3:
	setp.gt.u64 	%p2, %rd54, %rd2;
	mov.b64 	%rd151, 0;
	mov.b32 	%r201, 100000000;
	@%p2 bra 	$L__BB0_57;
	setp.eq.s64 	%p3, %rd53, 0;
	mov.b32 	%r201, -10000000;
	mov.u64 	%rd151, %rd3;
	@%p3 bra 	$L__BB0_57;
	add.s64 	%rd7, %rd53, -1;
	and.b64  	%rd8, %rd53, 7;
	and.b64  	%rd9, %rd53, 3;
	and.b64  	%rd10, %rd53, -8;
	and.b64  	%rd11, %rd53, 1;
	and.b64  	%rd12, %rd53, -4;
	neg.s64 	%rd13, %rd10;
	mov.b32 	%r201, 100000000;
	mov.b64 	%rd140, 0;
	mov.u64 	%rd141, %rd3;
	mov.u64 	%rd151, %rd140;
$L__BB0_6:
	mov.b64 	%rd143, 0;
$L__BB0_7:
	setp.lt.u64 	%p4, %rd7, 7;
	shl.b64 	%rd64, %rd143, 2;
	add.s64 	%rd18, %rd56, %rd64;
	mov.b32 	%r178, 0;
	st.u32 	[%rd18], %r178;
	mov.b64 	%rd147, 0;
	@%p4 bra 	$L__BB0_26;
	mov.b64 	%rd145, 0;
	mov.b32 	%r178, 0;
	mov.u64 	%rd144, %rd143;
$L__BB0_9:
	.pragma "nounroll";
	setp.ge.u64 	%p5, %rd144, %rd53;
	@%p5 bra 	$L__BB0_11;
	cvt.u32.u64 	%r63, %rd144;
	shr.u64 	%rd66, %rd141, %r63;
	and.b64  	%rd67, %rd66, 1;
	setp.eq.b64 	%p6, %rd67, 1;
	cvt.u32.u64 	%r64, %rd145;
	shr.u64 	%rd68, %rd141, %r64;
	and.b64  	%rd69, %rd68, 1;
	setp.eq.b64 	%p7, %rd69, 1;
	selp.b32 	%r65, 1, -1, %p7;
	neg.s32 	%r66, %r65;
	selp.b32 	%r67, %r65, %r66, %p6;
	add.s32 	%r178, %r178, %r67;
	st.u32 	[%rd18], %r178;
$L__BB0_11:
	add.s64 	%rd21, %rd144, 1;
	setp.ge.u64 	%p8, %rd21, %rd53;
	@%p8 bra 	$L__BB0_13;
	cvt.u32.u64 	%r68, %rd21;
	shr.u64 	%rd70, %rd141, %r68;
	and.b64  	%rd71, %rd70, 1;
	setp.eq.b64 	%p9, %rd71, 1;
	cvt.u32.u64 	%r69, %rd145;
	shr.u64 	%rd72, %rd141, %r69;
	and.b64  	%rd73, %rd72, 2;
	setp.eq.s64 	%p10, %rd73, 0;
	selp.b32 	%r70, -1, 1, %p10;
	neg.s32 	%r71, %r70;
	selp.b32 	%r72, %r70, %r71, %p9;
	add.s32 	%r178, %r178, %r72;
	st.u32 	[%rd18], %r178;
$L__BB0_13:
	add.s64 	%rd22, %rd144, 2;
	setp.ge.u64 	%p11, %rd22, %rd53;
	@%p11 bra 	$L__BB0_15;
	cvt.u32.u64 	%r73, %rd22;
	shr.u64 	%rd74, %rd141, %r73;
	and.b64  	%rd75, %rd74, 1;
	setp.eq.b64 	%p12, %rd75, 1;
	cvt.u32.u64 	%r74, %rd145;
	shr.u64 	%rd76, %rd141, %r74;
	and.b64  	%rd77, %rd76, 4;
	setp.eq.s64 	%p13, %rd77, 0;
	selp.b32 	%r75, -1, 1, %p13;
	neg.s32 	%r76, %r75;
	selp.b32 	%r77, %r75, %r76, %p12;
	add.s32 	%r178, %r178, %r77;
	st.u32 	[%rd18], %r178;
$L__BB0_15:
	add.s64 	%rd23, %rd144, 3;
	setp.ge.u64 	%p14, %rd23, %rd53;
	@%p14 bra 	$L__BB0_17;
	cvt.u32.u64 	%r78, %rd23;
	shr.u64 	%rd78, %rd141, %r78;
	and.b64  	%rd79, %rd78, 1;
	setp.eq.b64 	%p15, %rd79, 1;
	cvt.u32.u64 	%r79, %rd145;
	shr.u64 	%rd80, %rd141, %r79;
	and.b64  	%rd81, %rd80, 8;
	setp.eq.s64 	%p16, %rd81, 0;
	selp.b32 	%r80, -1, 1, %p16;
	neg.s32 	%r81, %r80;
	selp.b32 	%r82, %r80, %r81, %p15;
	add.s32 	%r178, %r178, %r82;
	st.u32 	[%rd18], %r178;
$L__BB0_17:
	add.s64 	%rd24, %rd144, 4;
	setp.ge.u64 	%p17, %rd24, %rd53;
	@%p17 bra 	$L__BB0_19;
	cvt.u32.u64 	%r83, %rd24;
	shr.u64 	%rd82, %rd141, %r83;
	and.b64  	%rd83, %rd82, 1;
	setp.eq.b64 	%p18, %rd83, 1;
	cvt.u32.u64 	%r84, %rd145;
	shr.u64 	%rd84, %rd141, %r84;
	and.b64  	%rd85, %rd84, 16;
	setp.eq.s64 	%p19, %rd85, 0;
	selp.b32 	%r85, -1, 1, %p19;
	neg.s32 	%r86, %r85;
	selp.b32 	%r87, %r85, %r86, %p18;
	add.s32 	%r178, %r178, %r87;
	st.u32 	[%rd18], %r178;
$L__BB0_19:
	add.s64 	%rd25, %rd144, 5;
	setp.ge.u64 	%p20, %rd25, %rd53;
	@%p20 bra 	$L__BB0_21;
	cvt.u32.u64 	%r88, %rd25;
	shr.u64 	%rd86, %rd141, %r88;
	and.b64  	%rd87, %rd86, 1;
	setp.eq.b64 	%p21, %rd87, 1;
	cvt.u32.u64 	%r89, %rd145;
	shr.u64 	%rd88, %rd141, %r89;
	and.b64  	%rd89, %rd88, 32;
	setp.eq.s64 	%p22, %rd89, 0;
	selp.b32 	%r90, -1, 1, %p22;
	neg.s32 	%r91, %r90;
	selp.b32 	%r92, %r90, %r91, %p21;
	add.s32 	%r178, %r178, %r92;
	st.u32 	[%rd18], %r178;
$L__BB0_21:
	add.s64 	%rd26, %rd144, 6;
	setp.ge.u64 	%p23, %rd26, %rd53;
	@%p23 bra 	$L__BB0_23;
	cvt.u32.u64 	%r93, %rd26;
	shr.u64 	%rd90, %rd141, %r93;
	and.b64  	%rd91, %rd90, 1;
	setp.eq.b64 	%p24, %rd91, 1;
	cvt.u32.u64 	%r94, %rd145;
	shr.u64 	%rd92, %rd141, %r94;
	and.b64  	%rd93, %rd92, 64;
	setp.eq.s64 	%p25, %rd93, 0;
	selp.b32 	%r95, -1, 1, %p25;
	neg.s32 	%r96, %r95;
	selp.b32 	%r97, %r95, %r96, %p24;
	add.s32 	%r178, %r178, %r97;
	st.u32 	[%rd18], %r178;
$L__BB0_23:
	add.s64 	%rd27, %rd144, 7;
	setp.ge.u64 	%p26, %rd27, %rd53;
	@%p26 bra 	$L__BB0_25;
	cvt.u32.u64 	%r98, %rd27;
	shr.u64 	%rd94, %rd141, %r98;
	and.b64  	%rd95, %rd94, 1;
	setp.eq.b64 	%p27, %rd95, 1;
	cvt.u32.u64 	%r99, %rd145;
	shr.u64 	%rd96, %rd141, %r99;
	and.b64  	%rd97, %rd96, 128;
	setp.eq.s64 	%p28, %rd97, 0;
	selp.b32 	%r100, -1, 1, %p28;
	neg.s32 	%r101, %r100;
	selp.b32 	%r102, %r100, %r101, %p27;
	add.s32 	%r178, %r178, %r102;
	st.u32 	[%rd18], %r178;
$L__BB0_25:
	add.s64 	%rd145, %rd145, 8;
	add.s64 	%rd98, %rd13, %rd145;
	add.s64 	%rd144, %rd144, 8;
	setp.ne.s64 	%p29, %rd98, 0;
	mov.u64 	%rd147, %rd10;
	@%p29 bra 	$L__BB0_9;
$L__BB0_26:
	setp.eq.s64 	%p30, %rd8, 0;
	@%p30 bra 	$L__BB0_47;
	add.s64 	%rd99, %rd8, -1;
	setp.lt.u64 	%p31, %rd99, 3;
	@%p31 bra 	$L__BB0_37;
	add.s64 	%rd31, %rd147, %rd143;
	setp.ge.u64 	%p32, %rd31, %rd53;
	@%p32 bra 	$L__BB0_30;
	cvt.u32.u64 	%r103, %rd31;
	shr.u64 	%rd100, %rd141, %r103;
	and.b64  	%rd101, %rd100, 1;
	setp.eq.b64 	%p33, %rd101, 1;
	cvt.u32.u64 	%r104, %rd147;
	shr.u64 	%rd102, %rd141, %r104;
	and.b64  	%rd103, %rd102, 1;
	setp.eq.b64 	%p34, %rd103, 1;
	selp.b32 	%r105, 1, -1, %p34;
	neg.s32 	%r106, %r105;
	selp.b32 	%r107, %r105, %r106, %p33;
	add.s32 	%r178, %r178, %r107;
	st.u32 	[%rd18], %r178;
$L__BB0_30:
	add.s64 	%rd32, %rd31, 1;
	setp.ge.u64 	%p35, %rd32, %rd53;
	@%p35 bra 	$L__BB0_32;
	cvt.u32.u64 	%r108, %rd32;
	shr.u64 	%rd104, %rd141, %r108;
	and.b64  	%rd105, %rd104, 1;
	setp.eq.b64 	%p36, %rd105, 1;
	cvt.u32.u64 	%r109, %rd147;
	shr.u64 	%rd106, %rd141, %r109;
	and.b64  	%rd107, %rd106, 2;
	setp.eq.s64 	%p37, %rd107, 0;
	selp.b32 	%r110, -1, 1, %p37;
	neg.s32 	%r111, %r110;
	selp.b32 	%r112, %r110, %r111, %p36;
	add.s32 	%r178, %r178, %r112;
	st.u32 	[%rd18], %r178;
$L__BB0_32:
	add.s64 	%rd33, %rd31, 2;
	setp.ge.u64 	%p38, %rd33, %rd53;
	@%p38 bra 	$L__BB0_34;
	cvt.u32.u64 	%r113, %rd33;
	shr.u64 	%rd108, %rd141, %r113;
	and.b64  	%rd109, %rd108, 1;
	setp.eq.b64 	%p39, %rd109, 1;
	cvt.u32.u64 	%r114, %rd147;
	shr.u64 	%rd110, %rd141, %r114;
	and.b64  	%rd111, %rd110, 4;
	setp.eq.s64 	%p40, %rd111, 0;
	selp.b32 	%r115, -1, 1, %p40;
	neg.s32 	%r116, %r115;
	selp.b32 	%r117, %r115, %r116, %p39;
	add.s32 	%r178, %r178, %r117;
	st.u32 	[%rd18], %r178;
$L__BB0_34:
	add.s64 	%rd34, %rd31, 3;
	setp.ge.u64 	%p41, %rd34, %rd53;
	@%p41 bra 	$L__BB0_36;
	cvt.u32.u64 	%r118, %rd34;
	shr.u64 	%rd112, %rd141, %r118;
	and.b64  	%rd113, %rd112, 1;
	setp.eq.b64 	%p42, %rd113, 1;
	cvt.u32.u64 	%r119, %rd147;
	shr.u64 	%rd114, %rd141, %r119;
	and.b64  	%rd115, %rd114, 8;
	setp.eq.s64 	%p43, %rd115, 0;
	selp.b32 	%r120, -1, 1, %p43;
	neg.s32 	%r121, %r120;
	selp.b32 	%r122, %r120, %r121, %p42;
	add.s32 	%r178, %r178, %r122;
	st.u32 	[%rd18], %r178;
$L__BB0_36:
	add.s64 	%rd147, %rd147, 4;
$L__BB0_37:
	setp.eq.s64 	%p44, %rd9, 0;
	@%p44 bra 	$L__BB0_47;
	setp.eq.s64 	%p45, %rd9, 1;
	@%p45 bra 	$L__BB0_44;
	add.s64 	%rd37, %rd147, %rd143;
	setp.ge.u64 	%p46, %rd37, %rd53;
	@%p46 bra 	$L__BB0_41;
	cvt.u32.u64 	%r123, %rd37;
	shr.u64 	%rd116, %rd141, %r123;
	and.b64  	%rd117, %rd116, 1;
	setp.eq.b64 	%p47, %rd117, 1;
	cvt.u32.u64 	%r124, %rd147;
	shr.u64 	%rd118, %rd141, %r124;
	and.b64  	%rd119, %rd118, 1;
	setp.eq.b64 	%p48, %rd119, 1;
	selp.b32 	%r125, 1, -1, %p48;
	neg.s32 	%r126, %r125;
	selp.b32 	%r127, %r125, %r126, %p47;
	add.s32 	%r178, %r178, %r127;
	st.u32 	[%rd18], %r178;
$L__BB0_41:
	add.s64 	%rd38, %rd37, 1;
	setp.ge.u64 	%p49, %rd38, %rd53;
	@%p49 bra 	$L__BB0_43;
	cvt.u32.u64 	%r128, %rd38;
	shr.u64 	%rd120, %rd141, %r128;
	and.b64  	%rd121, %rd120, 1;
	setp.eq.b64 	%p50, %rd121, 1;
	cvt.u32.u64 	%r129, %rd147;
	shr.u64 	%rd122, %rd141, %r129;
	and.b64  	%rd123, %rd122, 2;
	setp.eq.s64 	%p51, %rd123, 0;
	selp.b32 	%r130, -1, 1, %p51;
	neg.s32 	%r131, %r130;
	selp.b32 	%r132, %r130, %r131, %p50;
	add.s32 	%r178, %r178, %r132;
	st.u32 	[%rd18], %r178;
$L__BB0_43:
	add.s64 	%rd147, %rd147, 2;
$L__BB0_44:
	setp.eq.s64 	%p52, %rd11, 0;
	@%p52 bra 	$L__BB0_47;
	add.s64 	%rd41, %rd147, %rd143;
	setp.ge.u64 	%p53, %rd41, %rd53;
	@%p53 bra 	$L__BB0_47;
	cvt.u32.u64 	%r133, %rd41;
	shr.u64 	%rd124, %rd141, %r133;
	and.b64  	%rd125, %rd124, 1;
	setp.eq.b64 	%p54, %rd125, 1;
	cvt.u32.u64 	%r134, %rd147;
	shr.u64 	%rd126, %rd141, %r134;
	and.b64  	%rd127, %rd126, 1;
	setp.eq.b64 	%p55, %rd127, 1;
	selp.b32 	%r135, 1, -1, %p55;
	neg.s32 	%r136, %r135;
	selp.b32 	%r137, %r135, %r136, %p54;
	add.s32 	%r138, %r178, %r137;
	st.u32 	[%rd18], %r138;
$L__BB0_47:
	add.s64 	%rd143, %rd143, 1;
	setp.eq.s64 	%p56, %rd143, %rd53;
	@%p56 bra 	$L__BB0_48;
	bra.uni 	$L__BB0_7;
$L__BB0_48:
	setp.lt.u64 	%p57, %rd7, 3;
	mov.b32 	%r200, -10000000;
	mov.b64 	%rd150, 0;
	mov.u32 	%r199, %r200;
	@%p57 bra 	$L__BB0_51;
	mov.b32 	%r200, -10000000;
	mov.b64 	%rd149, 0;
$L__BB0_50:
	shl.b64 	%rd130, %rd149, 2;
	add.s64 	%rd131, %rd56, %rd130;
	ld.u32 	%r142, [%rd131];
	abs.s32 	%r143, %r142;
	setp.gt.s32 	%p58, %r143, %r199;
	setp.eq.s32 	%p59, %r143, %r199;
	max.s32 	%r144, %r143, %r200;
	selp.b32 	%r145, %r200, %r144, %p59;
	max.s32 	%r146, %r143, %r199;
	selp.b32 	%r147, %r199, %r145, %p58;
	ld.u32 	%r148, [%rd131+4];
	abs.s32 	%r149, %r148;
	setp.gt.s32 	%p60, %r149, %r146;
	setp.eq.s32 	%p61, %r149, %r146;
	max.s32 	%r150, %r149, %r147;
	selp.b32 	%r151, %r147, %r150, %p61;
	max.s32 	%r152, %r149, %r146;
	selp.b32 	%r153, %r146, %r151, %p60;
	ld.u32 	%r154, [%rd131+8];
	abs.s32 	%r155, %r154;
	setp.gt.s32 	%p62, %r155, %r152;
	setp.eq.s32 	%p63, %r155, %r152;
	max.s32 	%r156, %r155, %r153;
	selp.b32 	%r157, %r153, %r156, %p63;
	max.s32 	%r158, %r155, %r152;
	selp.b32 	%r159, %r152, %r157, %p62;
	ld.u32 	%r160, [%rd131+12];
	abs.s32 	%r161, %r160;
	setp.gt.s32 	%p64, %r161, %r158;
	setp.eq.s32 	%p65, %r161, %r158;
	max.s32 	%r162, %r161, %r159;
	selp.b32 	%r163, %r159, %r162, %p65;
	max.s32 	%r199, %r161, %r158;
	selp.b32 	%r200, %r158, %r163, %p64;
	add.s64 	%rd149, %rd149, 4;
	setp.ne.s64 	%p66, %rd149, %rd12;
	mov.u64 	%rd150, %rd12;
	@%p66 bra 	$L__BB0_50;
$L__BB0_51:
	setp.eq.s64 	%p67, %rd9, 0;
	@%p67 bra 	$L__BB0_56;
	setp.eq.s64 	%p68, %rd9, 1;
	shl.b64 	%rd132, %rd150, 2;
	add.s64 	%rd46, %rd56, %rd132;
	ld.u32 	%r164, [%rd46];
	abs.s32 	%r165, %r164;
	setp.gt.s32 	%p69, %r165, %r199;
	setp.le.s32 	%p70, %r165, %r200;
	setp.eq.s32 	%p71, %r165, %r199;
	selp.b32 	%r167, %r200, %r165, %p71;
	selp.b32 	%r168, %r200, %r167, %p70;
	max.s32 	%r41, %r165, %r199;
	selp.b32 	%r200, %r199, %r168, %p69;
	@%p68 bra 	$L__BB0_56;
	setp.eq.s64 	%p72, %rd9, 2;
	ld.u32 	%r169, [%rd46+4];
	abs.s32 	%r170, %r169;
	setp.gt.s32 	%p73, %r170, %r41;
	setp.le.s32 	%p74, %r170, %r200;
	setp.eq.s32 	%p75, %r170, %r41;
	selp.b32 	%r172, %r200, %r170, %p75;
	selp.b32 	%r173, %r200, %r172, %p74;
	max.s32 	%r43, %r170, %r41;
	selp.b32 	%r44, %r41, %r173, %p73;
	mov.u32 	%r200, %r44;
	@%p72 bra 	$L__BB0_56;
	ld.u32 	%r174, [%rd46+8];
	abs.s32 	%r45, %r174;
	setp.gt.s32 	%p76, %r45, %r43;
	mov.u32 	%r200, %r43;
	@%p76 bra 	$L__BB0_56;
	setp.le.s32 	%p77, %r45, %r44;
	setp.eq.s32 	%p78, %r45, %r43;
	selp.b32 	%r175, %r44, %r45, %p78;
	selp.b32 	%r200, %r44, %r175, %p77;
$L__BB0_56:
	setp.lt.s32 	%p79, %r200, %r201;
	min.s32 	%r201, %r200, %r201;
	selp.b64 	%rd151, %rd141, %rd151, %p79;
	add.s64 	%rd141, %rd141, %rd54;
	add.s64 	%rd140, %rd140, 1;
	setp.lt.u64 	%p80, %rd140, %rd139;
	@%p80 bra 	$L__BB0_6;
$L__BB0_57:
	cvta.to.global.u64 	%rd133, %rd52;
	cvta.to.global.u64 	%rd134, %rd51;
	shl.b64 	%rd135, %rd3, 3;
	add.s64 	%rd136, %rd133, %rd135;
	st.global.u64 	[%rd136], %rd151;
	shl.b64 	%rd137, %rd3, 2;
	add.s64 	%rd138, %rd134, %rd137;
	st.global.u32 	[%rd138], %r201;
	{ // callseq 1, 0
	.param .b64 param0;
	st.param.b64 	[param0], %rd56;
	call.uni 
	free, 
	(
	param0
	);
	} // callseq 1
	ret;

}


// ===== COMPILED SASS (sm_100) =====

	.target	sm_100

	.elftype	@"ET_EXEC"


//--------------------- .note.nv.tkinfo           --------------------------
	.section	.note.nv.tkinfo,"",@"SHT_NOTE"
	.sectionflags	@"SHF_NOTE_NV_TKINFO"
	.tkinfo
        /*0018*/ 	.word	0x00000002
        /*0030*/ 	.string	""
        /*0030*/ 	.string	"ptxas"
        /*0030*/ 	.string	"Cuda compilation tools, release 13.0, V13.0.88"
        /*0030*/ 	.string	"Build cuda_13.0.r13.0/compiler.36424714_0"
        /*0030*/ 	.string	"-arch sm_100 -m 64 "



//--------------------- .note.nv.cuinfo           --------------------------
	.section	.note.nv.cuinfo,"",@"SHT_NOTE"
	.sectionflags	@"SHF_NOTE_NV_CUINFO"
        /*0018*/ 	.short	0x0002
        /*001a*/ 	.short	0x0064
        /*001c*/ 	.short	0x0082
	.zero		2


//--------------------- .nv.info                  --------------------------
	.section	.nv.info,"",@"SHT_CUDA_INFO"
	.align	4


	//----- nvinfo : EIATTR_REGCOUNT
	.align		4
        /*0000*/ 	.byte	0x04, 0x2f
        /*0002*/ 	.short	(.L_1 - .L_0)
	.align		4
.L_0:
        /*0004*/ 	.word	index@(_Z10akf_kernelPiPmmm)
        /*0008*/ 	.word	0x00000028


	//----- nvinfo : EIATTR_FRAME_SIZE
	.align		4
.L_1:
        /*000c*/ 	.byte	0x04, 0x11
        /*000e*/ 	.short	(.L_3 - .L_2)
	.align		4
.L_2:
        /*0010*/ 	.word	index@($__internal_0_$__cuda_sm20_div_u64)
        /*0014*/ 	.word	0x00000000


	//----- nvinfo : EIATTR_FRAME_SIZE
	.align		4
.L_3:
        /*0018*/ 	.byte	0x04, 0x11
        /*001a*/ 	.short	(.L_5 - .L_4)
	.align		4
.L_4:
        /*001c*/ 	.word	index@(_Z10akf_kernelPiPmmm)
        /*0020*/ 	.word	0x00000000


	//----- nvinfo : EIATTR_MIN_STACK_SIZE
	.align		4
.L_5:
        /*0024*/ 	.byte	0x04, 0x12
        /*0026*/ 	.short	(.L_7 - .L_6)
	.align		4
.L_6:
        /*0028*/ 	.word	index@(_Z10akf_kernelPiPmmm)
        /*002c*/ 	.word	0x00000000
.L_7:


//--------------------- .nv.compat                --------------------------
	.section	.nv.compat,"",@"SHT_CUDA_COMPAT_INFO"
	.align	4
        /*0000*/ 	.byte	0x02, 0x09, 0x00, 0x00, 0x02, 0x02, 0x01, 0x00, 0x02, 0x05, 0x05, 0x00, 0x03, 0x07, 0x01, 0x01
        /*0010*/ 	.byte	0x02, 0x03, 0x00, 0x00, 0x02, 0x06, 0x01, 0x00, 0x04, 0x0b, 0x08, 0x00, 0x09, 0x00, 0x00, 0x00
        /*0020*/ 	.byte	0x00, 0x00, 0x00, 0x00


//--------------------- .nv.info._Z10akf_kernelPiPmmm --------------------------
	.section	.nv.info._Z10akf_kernelPiPmmm,"",@"SHT_CUDA_INFO"
	.sectionflags	@""
	.align	4


	//----- nvinfo : EIATTR_CUDA_API_VERSION
	.align		4
        /*0000*/ 	.byte	0x04, 0x37
        /*0002*/ 	.short	(.L_9 - .L_8)
.L_8:
        /*0004*/ 	.word	0x00000082


	//----- nvinfo : EIATTR_KPARAM_INFO
	.align		4
.L_9:
        /*0008*/ 	.byte	0x04, 0x17
        /*000a*/ 	.short	(.L_11 - .L_10)
.L_10:
        /*000c*/ 	.word	0x00000000
        /*0010*/ 	.short	0x0003
        /*0012*/ 	.short	0x0018
        /*0014*/ 	.byte	0x00, 0xf0, 0x21, 0x00


	//----- nvinfo : EIATTR_KPARAM_INFO
	.align		4
.L_11:
        /*0018*/ 	.byte	0x04, 0x17
        /*001a*/ 	.short	(.L_13 - .L_12)
.L_12:
        /*001c*/ 	.word	0x00000000
        /*0020*/ 	.short	0x0002
        /*0022*/ 	.short	0x0010
        /*0024*/ 	.byte	0x00, 0xf0, 0x21, 0x00


	//----- nvinfo : EIATTR_KPARAM_INFO
	.align		4
.L_13:
        /*0028*/ 	.byte	0x04, 0x17
        /*002a*/ 	.short	(.L_15 - .L_14)
.L_14:
        /*002c*/ 	.word	0x00000000
        /*0030*/ 	.short	0x0001
        /*0032*/ 	.short	0x0008
        /*0034*/ 	.byte	0x00, 0xf5, 0x21, 0x00


	//----- nvinfo : EIATTR_KPARAM_INFO
	.align		4
.L_15:
        /*0038*/ 	.byte	0x04, 0x17
        /*003a*/ 	.short	(.L_17 - .L_16)
.L_16:
        /*003c*/ 	.word	0x00000000
        /*0040*/ 	.short	0x0000
        /*0042*/ 	.short	0x0000
        /*0044*/ 	.byte	0x00, 0xf5, 0x21, 0x00


	//----- nvinfo : EIATTR_SPARSE_MMA_MASK
	.align		4
.L_17:
        /*0048*/ 	.byte	0x03, 0x50
        /*004a*/ 	.short	0x0000


	//----- nvinfo : EIATTR_MAXREG_COUNT
	.align		4
        /*004c*/ 	.byte	0x03, 0x1b
        /*004e*/ 	.short	0x00ff


	//----- nvinfo : EIATTR_EXTERNS
	.align		4
        /*0050*/ 	.byte	0x04, 0x0f
        /*0052*/ 	.short	(.L_19 - .L_18)


	//   ....[0]....
	.align		4
.L_18:
        /*0054*/ 	.word	index@(malloc)


	//   ....[1]....
	.align		4
        /*0058*/ 	.word	index@(free)


	//----- nvinfo : EIATTR_MERCURY_ISA_VERSION
	.align		4
.L_19:
        /*005c*/ 	.byte	0x03, 0x5f
        /*005e*/ 	.short	0x0101


	//----- nvinfo : EIATTR_VRC_CTA_INIT_COUNT
	.align		4
        /*0060*/ 	.byte	0x02, 0x4a
	.zero		1
	.zero		1


	//----- nvinfo : EIATTR_SYSCALL_OFFSETS
	.align		4
        /*0064*/ 	.byte	0x04, 0x46
        /*0066*/ 	.short	(.L_21 - .L_20)


	//   ....[0]....
.L_20:
        /*0068*/ 	.word	0x000000d0


	//   ....[1]....
        /*006c*/ 	.word	0x00003160


	//----- nvinfo : EIATTR_EXIT_INSTR_OFFSETS
	.align		4
.L_21:
        /*0070*/ 	.byte	0x04, 0x1c
        /*0072*/ 	.short	(.L_23 - .L_22)


	//   ....[0]....
.L_22:
        /*0074*/ 	.word	0x00003170


	//----- nvinfo : EIATTR_CRS_STACK_SIZE
	.align		4
.L_23:
        /*0078*/ 	.byte	0x04, 0x1e
        /*007a*/ 	.short	(.L_25 - .L_24)
.L_24:
        /*007c*/ 	.word	0x00000000


	//----- nvinfo : EIATTR_CBANK_PARAM_SIZE
	.align		4
.L_25:
        /*0080*/ 	.byte	0x03, 0x19
        /*0082*/ 	.short	0x0020


	//----- nvinfo : EIATTR_PARAM_CBANK
	.align		4
        /*0084*/ 	.byte	0x04, 0x0a
        /*0086*/ 	.short	(.L_27 - .L_26)
	.align		4
.L_26:
        /*0088*/ 	.word	index@(.nv.constant0._Z10akf_kernelPiPmmm)
        /*008c*/ 	.short	0x0380
        /*008e*/ 	.short	0x0020


	//----- nvinfo : EIATTR_SW_WAR
	.align		4
.L_27:
        /*0090*/ 	.byte	0x04, 0x36
        /*0092*/ 	.short	(.L_29 - .L_28)
.L_28:
        /*0094*/ 	.word	0x00000008
.L_29:


//--------------------- .nv.callgraph             --------------------------
	.section	.nv.callgraph,"",@"SHT_CUDA_CALLGRAPH"
	.align	4
	.sectionentsize	8
	.align		4
        /*0000*/ 	.word	0x00000000
	.align		4
        /*0004*/ 	.word	0xffffffff
	.align		4
        /*0008*/ 	.word	index@(_Z10akf_kernelPiPmmm)
	.align		4
        /*000c*/ 	.word	index@(free)
	.align		4
        /*0010*/ 	.word	index@(_Z10akf_kernelPiPmmm)
	.align		4
        /*0014*/ 	.word	index@(malloc)
	.align		4
        /*0018*/ 	.word	0x00000000
	.align		4
        /*001c*/ 	.word	0xfffffffe
	.align		4
        /*0020*/ 	.word	0x00000000
	.align		4
        /*0024*/ 	.word	0xfffffffd
	.align		4
        /*0028*/ 	.word	0x00000000
	.align		4
        /*002c*/ 	.word	0xfffffffc


//--------------------- .nv.constant4             --------------------------
	.section	.nv.constant4,"a",@progbits
	.align	8
	.align		8
.nv.constant4:
        /*0000*/ 	.dword	malloc
	.align		8
        /*0008*/ 	.dword	free


//--------------------- .text._Z10akf_kernelPiPmmm --------------------------
	.section	.text._Z10akf_kernelPiPmmm,"ax",@progbits
	.align	128
        .global         _Z10akf_kernelPiPmmm
        .type           _Z10akf_kernelPiPmmm,@function
        .size           _Z10akf_kernelPiPmmm,(.L_x_56 - _Z10akf_kernelPiPmmm)
        .other          _Z10akf_kernelPiPmmm,@"STO_CUDA_ENTRY STV_DEFAULT"
_Z10akf_kernelPiPmmm:
.text._Z10akf_kernelPiPmmm:
[----:B------:R-:W0:Y:S01]  /*0000*/  LDC R1, c[0x0][0x37c] ;  /* 0x0000df00ff017b82 */ /* 0x000e220000000800 */
[----:B------:R-:W1:Y:S07]  /*0010*/  S2R R5, SR_TID.X ;  /* 0x0000000000057919 */ /* 0x000e6e0000002100 */
[----:B------:R-:W1:Y:S01]  /*0020*/  S2UR UR6, SR_CTAID.X ;  /* 0x00000000000679c3 */ /* 0x000e620000002500 */
[----:B------:R-:W2:Y:S01]  /*0030*/  LDCU.64 UR4, c[0x0][0x390] ;  /* 0x00007200ff0477ac */ /* 0x000ea20008000a00 */
[----:B------:R-:W-:-:S06]  /*0040*/  MOV R0, 0x0 ;  /* 0x0000000000007802 */ /* 0x000fcc0000000f00 */
[----:B------:R-:W1:Y:S08]  /*0050*/  LDC R16, c[0x0][0x360] ;  /* 0x0000d800ff107b82 */ /* 0x000e700000000800 */
[----:B------:R3:W4:Y:S01]  /*0060*/  LDC.64 R2, c[0x4][R0] ;  /* 0x0100000000027b82 */ /* 0x0007220000000a00 */
[----:B--2---:R-:W-:Y:S02]  /*0070*/  USHF.L.U32 UR7, UR4, 0x2, URZ ;  /* 0x0000000204077899 */ /* 0x004fe400080006ff */
[----:B------:R-:W-:-:S04]  /*0080*/  USHF.L.U64.HI UR4, UR4, 0x2, UR5 ;  /* 0x0000000204047899 */ /* 0x000fc80008010205 */
[----:B------:R-:W-:Y:S02]  /*0090*/  IMAD.U32 R4, RZ, RZ, UR7 ;  /* 0x00000007ff047e24 */ /* 0x000fe4000f8e00ff */
[----:B-1----:R-:W-:Y:S02]  /*00a0*/  IMAD R16, R16, UR6, R5 ;  /* 0x0000000610107c24 */ /* 0x002fe4000f8e0205 */
[----:B0--3--:R-:W-:-:S07]  /*00b0*/  IMAD.U32 R5, RZ, RZ, UR4 ;  /* 0x00000004ff057e24 */ /* 0x009fce000f8e00ff */
[----:B------:R-:W-:-:S07]  /*00c0*/  LEPC R20, `(.L_x_0) ;  /* 0x000000001014794e */ /* 0x000fce0000000000 */
[----:B----4-:R-:W-:Y:S05]  /*00d0*/  CALL.ABS.NOINC R2 ;  /* 0x0000000002007343 */ /* 0x010fea0003c00000 */
.L_x_0:
[----:B------:R-:W0:Y:S01]  /*00e0*/  LDCU UR5, c[0x0][0x390] ;  /* 0x00007200ff0577ac */ /* 0x000e220008000800 */
[----:B------:R-:W-:Y:S01]  /*00f0*/  IMAD.MOV.U32 R2, RZ, RZ, 0x1 ;  /* 0x00000001ff027424 */ /* 0x000fe200078e00ff */
[----:B------:R-:W-:Y:S01]  /*0100*/  SHF.R.S32.HI R7, RZ, 0x1f, R16 ;  /* 0x0000001fff077819 */ /* 0x000fe20000011410 */
[----:B------:R-:W1:Y:S03]  /*0110*/  LDCU UR4, c[0x0][0x39c] ;  /* 0x00007380ff0477ac */ /* 0x000e660008000800 */
[C---:B0-----:R-:W-:Y:S02]  /*0120*/  SHF.L.U64.HI R0, R2.reuse, UR5, RZ ;  /* 0x0000000502007c19 */ /* 0x041fe400080102ff */
[----:B------:R-:W-:Y:S02]  /*0130*/  SHF.L.U32 R2, R2, UR5, RZ ;  /* 0x0000000502027c19 */ /* 0x000fe400080006ff */
[----:B-1----:R-:W-:-:S04]  /*0140*/  LOP3.LUT R3, R0, UR4, RZ, 0xfc, !PT ;  /* 0x0000000400037c12 */ /* 0x002fc8000f8efcff */
[----:B------:R-:W-:-:S13]  /*0150*/  ISETP.NE.U32.AND P0, PT, R3, RZ, PT ;  /* 0x000000ff0300720c */ /* 0x000fda0003f05070 */
[----:B------:R-:W-:Y:S05]  /*0160*/  @P0 BRA `(.L_x_1) ;  /* 0x0000000000540947 */ /* 0x000fea0003800000 */
[----:B------:R-:W0:Y:S01]  /*0170*/  LDCU UR4, c[0x0][0x398] ;  /* 0x00007300ff0477ac */ /* 0x000e220008000800 */
[----:B------:R-:W-:Y:S01]  /*0180*/  IMAD.MOV.U32 R15, RZ, RZ, RZ ;  /* 0x000000ffff0f7224 */ /* 0x000fe200078e00ff */
[----:B0-----:R-:W0:Y:S01]  /*0190*/  I2F.U32.RP R3, UR4 ;  /* 0x0000000400037d06 */ /* 0x001e220008209000 */
[----:B------:R-:W-:-:S07]  /*01a0*/  ISETP.NE.U32.AND P2, PT, RZ, UR4, PT ;  /* 0x00000004ff007c0c */ /* 0x000fce000bf45070 */
[----:B0-----:R-:W0:Y:S02]  /*01b0*/  MUFU.RCP R3, R3 ;  /* 0x0000000300037308 */ /* 0x001e240000001000 */
[----:B0-----:R-:W-:-:S06]  /*01c0*/  VIADD R8, R3, 0xffffffe ;  /* 0x0ffffffe03087836 */ /* 0x001fcc0000000000 */
[----:B------:R0:W1:Y:S02]  /*01d0*/  F2I.FTZ.U32.TRUNC.NTZ R9, R8 ;  /* 0x0000000800097305 */ /* 0x000064000021f000 */
[----:B0-----:R-:W-:Y:S02]  /*01e0*/  IMAD.MOV.U32 R8, RZ, RZ, RZ ;  /* 0x000000ffff087224 */ /* 0x001fe400078e00ff */
[----:B-1----:R-:W-:-:S04]  /*01f0*/  IMAD.MOV R11, RZ, RZ, -R9 ;  /* 0x000000ffff0b7224 */ /* 0x002fc800078e0a09 */
[----:B------:R-:W-:-:S04]  /*0200*/  IMAD R11, R11, UR4, RZ ;  /* 0x000000040b0b7c24 */ /* 0x000fc8000f8e02ff */
[----:B------:R-:W-:-:S06]  /*0210*/  IMAD.HI.U32 R9, R9, R11, R8 ;  /* 0x0000000b09097227 */ /* 0x000fcc00078e0008 */
[----:B------:R-:W-:-:S04]  /*0220*/  IMAD.HI.U32 R14, R9, R2, RZ ;  /* 0x00000002090e7227 */ /* 0x000fc800078e00ff */
[----:B------:R-:W-:-:S04]  /*0230*/  IMAD.MOV R9, RZ, RZ, -R14 ;  /* 0x000000ffff097224 */ /* 0x000fc800078e0a0e */
[----:B------:R-:W-:-:S05]  /*0240*/  IMAD R6, R9, UR4, R2 ;  /* 0x0000000409067c24 */ /* 0x000fca000f8e0202 */
[----:B------:R-:W-:-:S13]  /*0250*/  ISETP.GE.U32.AND P0, PT, R6, UR4, PT ;  /* 0x0000000406007c0c */ /* 0x000fda000bf06070 */
[----:B------:R-:W-:Y:S02]  /*0260*/  @P0 VIADD R6, R6, -UR4 ;  /* 0x8000000406060c36 */ /* 0x000fe40008000000 */
[----:B------:R-:W-:-:S03]  /*0270*/  @P0 VIADD R14, R14, 0x1 ;  /* 0x000000010e0e0836 */ /* 0x000fc60000000000 */
[----:B------:R-:W-:-:S13]  /*0280*/  ISETP.GE.U32.AND P1, PT, R6, UR4, PT ;  /* 0x0000000406007c0c */ /* 0x000fda000bf26070 */
[----:B------:R-:W-:Y:S01]  /*0290*/  @P1 VIADD R14, R14, 0x1 ;  /* 0x000000010e0e1836 */ /* 0x000fe20000000000 */
[----:B------:R-:W-:Y:S01]  /*02a0*/  @!P2 LOP3.LUT R14, RZ, UR4, RZ, 0x33, !PT ;  /* 0x00000004ff0eac12 */ /* 0x000fe2000f8e33ff */
[----:B------:R-:W-:Y:S06]  /*02b0*/  BRA `(.L_x_2) ;  /* 0x0000000000087947 */ /* 0x000fec0003800000 */
.L_x_1:
[----:B------:R-:W-:-:S07]  /*02c0*/  MOV R6, 0x2e0 ;  /* 0x000002e000067802 */ /* 0x000fce0000000f00 */
[----:B------:R-:W-:Y:S05]  /*02d0*/  CALL.REL.NOINC `($__internal_0_$__cuda_sm20_div_u64) ;  /* 0x0000002c00a87944 */ /* 0x000fea0003c00000 */
.L_x_2:
[----:B------:R-:W0:Y:S01]  /*02e0*/  LDCU.64 UR4, c[0x0][0x398] ;  /* 0x00007300ff0477ac */ /* 0x000e220008000a00 */
[----:B------:R-:W1:Y:S01]  /*02f0*/  LDC.64 R18, c[0x0][0x358] ;  /* 0x0000d600ff127b82 */ /* 0x000e620000000a00 */
[----:B------:R-:W-:Y:S02]  /*0300*/  IMAD.MOV.U32 R12, RZ, RZ, RZ ;  /* 0x000000ffff0c7224 */ /* 0x000fe400078e00ff */
[----:B------:R-:W-:Y:S01]  /*0310*/  IMAD.MOV.U32 R11, RZ, RZ, RZ ;  /* 0x000000ffff0b7224 */ /* 0x000fe200078e00ff */
[----:B0-----:R-:W-:-:S04]  /*0320*/  ISETP.GE.U32.AND P0, PT, R2, UR4, PT ;  /* 0x0000000402007c0c */ /* 0x001fc8000bf06070 */
[----:B------:R-:W-:Y:S01]  /*0330*/  ISETP.GE.U32.AND.EX P0, PT, R0, UR5, PT, P0 ;  /* 0x0000000500007c0c */ /* 0x000fe2000bf06100 */
[----:B------:R-:W-:-:S12]  /*0340*/  IMAD.MOV.U32 R0, RZ, RZ, 0x5f5e100 ;  /* 0x05f5e100ff007424 */ /* 0x000fd800078e00ff */
[----:B------:R-:W-:Y:S05]  /*0350*/  @!P0 BRA `(.L_x_3) ;  /* 0x0000002c00408947 */ /* 0x000fea0003800000 */
[----:B------:R-:W0:Y:S01]  /*0360*/  LDC.64 R2, c[0x0][0x390] ;  /* 0x0000e400ff027b82 */ /* 0x000e220000000a00 */
[----:B------:R-:W-:Y:S01]  /*0370*/  BSSY.RECONVERGENT B0, `(.L_x_3) ;  /* 0x00002ce000007945 */ /* 0x000fe20003800200 */
[----:B------:R-:W-:Y:S02]  /*0380*/  IMAD.MOV.U32 R0, RZ, RZ, -0x989680 ;  /* 0xff676980ff007424 */ /* 0x000fe400078e00ff */
[----:B------:R-:W-:Y:S02]  /*0390*/  IMAD.MOV.U32 R12, RZ, RZ, R16 ;  /* 0x000000ffff0c7224 */ /* 0x000fe400078e0010 */
[----:B------:R-:W-:Y:S01]  /*03a0*/  IMAD.MOV.U32 R11, RZ, RZ, R7 ;  /* 0x000000ffff0b7224 */ /* 0x000fe200078e0007 */
[----:B0-----:R-:W-:-:S04]  /*03b0*/  ISETP.NE.U32.AND P0, PT, R2, RZ, PT ;  /* 0x000000ff0200720c */ /* 0x001fc80003f05070 */
[----:B------:R-:W-:-:S13]  /*03c0*/  ISETP.NE.AND.EX P0, PT, R3, RZ, PT, P0 ;  /* 0x000000ff0300720c */ /* 0x000fda0003f05300 */
[----:B------:R-:W-:Y:S05]  /*03d0*/  @!P0 BRA `(.L_x_4) ;  /* 0x0000002c001c8947 */ /* 0x000fea0003800000 */
[C---:B------:R-:W-:Y:S01]  /*03e0*/  IADD3 R24, P0, PT, R2.reuse, -0x1, RZ ;  /* 0xffffffff02187810 */ /* 0x040fe20007f1e0ff */
[----:B------:R-:W-:Y:S01]  /*03f0*/  IMAD.MOV.U32 R0, RZ, RZ, 0x5f5e100 ;  /* 0x05f5e100ff007424 */ /* 0x000fe200078e00ff */
[C---:B------:R-:W-:Y:S01]  /*0400*/  LOP3.LUT R17, R2.reuse, 0x7, RZ, 0xc0, !PT ;  /* 0x0000000702117812 */ /* 0x040fe200078ec0ff */
[----:B------:R-:W-:Y:S01]  /*0410*/  IMAD.MOV.U32 R6, RZ, RZ, RZ ;  /* 0x000000ffff067224 */ /* 0x000fe200078e00ff */
[C---:B------:R-:W-:Y:S01]  /*0420*/  LOP3.LUT R13, R2.reuse, 0x3, RZ, 0xc0, !PT ;  /* 0x00000003020d7812 */ /* 0x040fe200078ec0ff */
[----:B------:R-:W-:Y:S01]  /*0430*/  IMAD.MOV.U32 R12, RZ, RZ, RZ ;  /* 0x000000ffff0c7224 */ /* 0x000fe200078e00ff */
[C---:B------:R-:W-:Y:S01]  /*0440*/  LOP3.LUT R10, R2.reuse, 0xfffffff8, RZ, 0xc0, !PT ;  /* 0xfffffff8020a7812 */ /* 0x040fe200078ec0ff */
[----:B------:R-:W-:Y:S01]  /*0450*/  IMAD.MOV.U32 R11, RZ, RZ, RZ ;  /* 0x000000ffff0b7224 */ /* 0x000fe200078e00ff */
[----:B------:R-:W-:Y:S01]  /*0460*/  LOP3.LUT R9, R2, 0xfffffffc, RZ, 0xc0, !PT ;  /* 0xfffffffc02097812 */ /* 0x000fe200078ec0ff */
[----:B------:R-:W-:Y:S01]  /*0470*/  IMAD.MOV.U32 R2, RZ, RZ, R16 ;  /* 0x000000ffff027224 */ /* 0x000fe200078e0010 */
[----:B------:R-:W-:Y:S01]  /*0480*/  IADD3.X R8, PT, PT, R3, -0x1, RZ, P0, !PT ;  /* 0xffffffff03087810 */ /* 0x000fe200007fe4ff */
[----:B------:R-:W-:-:S07]  /*0490*/  IMAD.MOV.U32 R3, RZ, RZ, RZ ;  /* 0x000000ffff037224 */ /* 0x000fce00078e00ff */
.L_x_53:
[----:B------:R-:W-:Y:S01]  /*04a0*/  IADD3 R6, P0, PT, R6, 0x1, RZ ;  /* 0x0000000106067810 */ /* 0x000fe20007f1e0ff */
[----:B------:R-:W-:Y:S01]  /*04b0*/  BSSY.RECONVERGENT B1, `(.L_x_5) ;  /* 0x0000174000017945 */ /* 0x000fe20003800200 */
[----:B------:R-:W-:Y:S02]  /*04c0*/  IMAD.MOV.U32 R25, RZ, RZ, RZ ;  /* 0x000000ffff197224 */ /* 0x000fe400078e00ff */
[----:B------:R-:W-:Y:S01]  /*04d0*/  ISETP.GE.U32.AND P1, PT, R6, R14, PT ;  /* 0x0000000e0600720c */ /* 0x000fe20003f26070 */
[----:B------:R-:W-:Y:S02]  /*04e0*/  IMAD.X R3, RZ, RZ, R3, P0 ;  /* 0x000000ffff037224 */ /* 0x000fe400000e0603 */
[----:B------:R-:W-:-:S03]  /*04f0*/  IMAD.MOV.U32 R26, RZ, RZ, RZ ;  /* 0x000000ffff1a7224 */ /* 0x000fc600078e00ff */
[----:B0-----:R-:W-:-:S13]  /*0500*/  ISETP.GE.U32.AND.EX P1, PT, R3, R15, PT, P1 ;  /* 0x0000000f0300720c */ /* 0x001fda0003f26110 */
.L_x_41:
[C---:B------:R-:W-:Y:S01]  /*0510*/  LEA R20, P0, R25.reuse, R4, 0x2 ;  /* 0x0000000419147211 */ /* 0x040fe200078010ff */
[----:B------:R-:W-:Y:S01]  /*0520*/  IMAD.MOV.U32 R27, RZ, RZ, RZ ;  /* 0x000000ffff1b7224 */ /* 0x000fe200078e00ff */
[----:B-1----:R-:W-:Y:S02]  /*0530*/  R2UR UR4, R18 ;  /* 0x00000000120472ca */ /* 0x002fe400000e0000 */
[----:B------:R-:W-:Y:S02]  /*0540*/  CS2R R28, SRZ ;  /* 0x00000000001c7805 */ /* 0x000fe4000001ff00 */
[----:B------:R-:W-:Y:S02]  /*0550*/  LEA.HI.X R21, R25, R5, R26, 0x2, P0 ;  /* 0x0000000519157211 */ /* 0x000fe400000f141a */
[----:B------:R-:W-:Y:S02]  /*0560*/  ISETP.GE.U32.AND P0, PT, R24, 0x7, PT ;  /* 0x000000071800780c */ /* 0x000fe40003f06070 */
[----:B------:R-:W-:-:S02]  /*0570*/  R2UR UR5, R19 ;  /* 0x00000000130572ca */ /* 0x000fc400000e0000 */
[----:B------:R-:W-:-:S11]  /*0580*/  ISETP.GE.U32.AND.EX P0, PT, R8, RZ, PT, P0 ;  /* 0x000000ff0800720c */ /* 0x000fd60003f06100 */
[----:B------:R0:W-:Y:S02]  /*0590*/  ST.E desc[UR4][R20.64], RZ ;  /* 0x000000ff14007985 */ /* 0x0001e4000c101904 */
[----:B------:R-:W-:Y:S05]  /*05a0*/  @!P0 BRA `(.L_x_6) ;  /* 0x0000000800d08947 */ /* 0x000fea0003800000 */
[----:B------:R-:W1:Y:S01]  /*05b0*/  LDC R28, c[0x0][0x394] ;  /* 0x0000e500ff1c7b82 */ /* 0x000e620000000800 */
[----:B------:R-:W-:Y:S01]  /*05c0*/  BSSY.RECONVERGENT B2, `(.L_x_7) ;  /* 0x00000b0000027945 */ /* 0x000fe20003800200 */
[----:B------:R-:W-:Y:S02]  /*05d0*/  IMAD.MOV.U32 R29, RZ, RZ, RZ ;  /* 0x000000ffff1d7224 */ /* 0x000fe400078e00ff */
[----:B------:R-:W-:Y:S02]  /*05e0*/  IMAD.MOV.U32 R30, RZ, RZ, RZ ;  /* 0x000000ffff1e7224 */ /* 0x000fe400078e00ff */
[----:B------:R-:W-:Y:S02]  /*05f0*/  IMAD.MOV.U32 R27, RZ, RZ, RZ ;  /* 0x000000ffff1b7224 */ /* 0x000fe400078e00ff */
[----:B------:R-:W-:Y:S02]  /*0600*/  IMAD.MOV.U32 R31, RZ, RZ, R25 ;  /* 0x000000ffff1f7224 */ /* 0x000fe400078e0019 */
[----:B------:R-:W-:-:S07]  /*0610*/  IMAD.MOV.U32 R32, RZ, RZ, R26 ;  /* 0x000000ffff207224 */ /* 0x000fce00078e001a */
.L_x_24:
[----:B--2---:R-:W2:Y:S01]  /*0620*/  LDC.64 R22, c[0x0][0x390] ;  /* 0x0000e400ff167b82 */ /* 0x004ea20000000a00 */
[C---:B------:R-:W-:Y:S01]  /*0630*/  IADD3 R33, P3, PT, R31.reuse, 0x1, RZ ;  /* 0x000000011f217810 */ /* 0x040fe20007f7e0ff */
[----:B------:R-:W-:Y:S04]  /*0640*/  BSSY.RECONVERGENT B3, `(.L_x_8) ;  /* 0x0000016000037945 */ /* 0x000fe80003800200 */
[----:B------:R-:W-:Y:S01]  /*0650*/  IMAD.X R34, RZ, RZ, R32, P3 ;  /* 0x000000ffff227224 */ /* 0x000fe200018e0620 */
[-C--:B--2---:R-:W-:Y:S02]  /*0660*/  ISETP.GE.U32.AND P2, PT, R31, R22.reuse, PT ;  /* 0x000000161f00720c */ /* 0x084fe40003f46070 */
[----:B------:R-:W-:Y:S02]  /*0670*/  ISETP.GE.U32.AND P0, PT, R33, R22, PT ;  /* 0x000000162100720c */ /* 0x000fe40003f06070 */
[----:B------:R-:W-:-:S02]  /*0680*/  ISETP.GE.U32.AND.EX P2, PT, R32, R23, PT, P2 ;  /* 0x000000172000720c */ /* 0x000fc40003f46120 */
[----:B------:R-:W-:-:S11]  /*0690*/  ISETP.GE.U32.AND.EX P0, PT, R34, R23, PT, P0 ;  /* 0x000000172200720c */ /* 0x000fd60003f06100 */
[----:B---34-:R-:W-:Y:S05]  /*06a0*/  @P2 BRA `(.L_x_9) ;  /* 0x00000000003c2947 */ /* 0x018fea0003800000 */
[--C-:B------:R-:W-:Y:S02]  /*06b0*/  SHF.R.U64 R34, R2, R31, R7.reuse ;  /* 0x0000001f02227219 */ /* 0x100fe40000001207 */
[----:B------:R-:W-:Y:S02]  /*06c0*/  R2UR UR4, R18 ;  /* 0x00000000120472ca */ /* 0x000fe400000e0000 */
[----:B------:R-:W-:Y:S02]  /*06d0*/  LOP3.LUT R34, R34, 0x1, RZ, 0xc0, !PT ;  /* 0x0000000122227812 */ /* 0x000fe400078ec0ff */
[----:B------:R-:W-:Y:S02]  /*06e0*/  R2UR UR5, R19 ;  /* 0x00000000130572ca */ /* 0x000fe400000e0000 */
[----:B------:R-:W-:Y:S02]  /*06f0*/  ISETP.NE.U32.AND P2, PT, R34, 0x1, PT ;  /* 0x000000012200780c */ /* 0x000fe40003f45070 */
[----:B------:R-:W-:-:S02]  /*0700*/  SHF.R.U64 R34, R2, R29, R7 ;  /* 0x0000001d02227219 */ /* 0x000fc40000001207 */
[----:B------:R-:W-:Y:S02]  /*0710*/  ISETP.NE.U32.AND.EX P2, PT, RZ, RZ, PT, P2 ;  /* 0x000000ffff00720c */ /* 0x000fe40003f45120 */
[----:B------:R-:W-:-:S04]  /*0720*/  LOP3.LUT R34, R34, 0x1, RZ, 0xc0, !PT ;  /* 0x0000000122227812 */ /* 0x000fc800078ec0ff */
[----:B------:R-:W-:Y:S01]  /*0730*/  ISETP.NE.U32.AND P3, PT, R34, 0x1, PT ;  /* 0x000000012200780c */ /* 0x000fe20003f65070 */
[----:B------:R-:W-:-:S03]  /*0740*/  IMAD.MOV.U32 R34, RZ, RZ, 0x1 ;  /* 0x00000001ff227424 */ /* 0x000fc600078e00ff */
[----:B------:R-:W-:-:S04]  /*0750*/  ISETP.NE.U32.AND.EX P3, PT, RZ, RZ, PT, P3 ;  /* 0x000000ffff00720c */ /* 0x000fc80003f65130 */
[----:B------:R-:W-:-:S05]  /*0760*/  SEL R34, R34, 0xffffffff, !P3 ;  /* 0xffffffff22227807 */ /* 0x000fca0005800000 */
[----:B------:R-:W-:-:S04]  /*0770*/  @P2 IMAD.MOV R34, RZ, RZ, -R34 ;  /* 0x000000ffff222224 */ /* 0x000fc800078e0a22 */
[----:B------:R-:W-:-:S05]  /*0780*/  IMAD.IADD R27, R27, 0x1, R34 ;  /* 0x000000011b1b7824 */ /* 0x000fca00078e0222 */
[----:B------:R2:W-:Y:S02]  /*0790*/  ST.E desc[UR4][R20.64], R27 ;  /* 0x0000001b14007985 */ /* 0x0005e4000c101904 */
.L_x_9:
[----:B------:R-:W-:Y:S05]  /*07a0*/  BSYNC.RECONVERGENT B3 ;  /* 0x0000000000037941 */ /* 0x000fea0003800200 */
.L_x_8:
[----:B------:R-:W-:Y:S04]  /*07b0*/  BSSY.RECONVERGENT B3, `(.L_x_10) ;  /* 0x000000f000037945 */ /* 0x000fe80003800200 */
[----:B------:R-:W-:Y:S05]  /*07c0*/  @P0 BRA `(.L_x_11) ;  /* 0x0000000000340947 */ /* 0x000fea0003800000 */
[--C-:B------:R-:W-:Y:S01]  /*07d0*/  SHF.R.U64 R33, R2, R33, R7.reuse ;  /* 0x0000002102217219 */ /* 0x100fe20000001207 */
[----:B------:R-:W-:Y:S01]  /*07e0*/  IMAD.MOV.U32 R34, RZ, RZ, 0x1 ;  /* 0x00000001ff227424 */ /* 0x000fe200078e00ff */
[----:B------:R-:W-:Y:S02]  /*07f0*/  R2UR UR4, R18 ;  /* 0x00000000120472ca */ /* 0x000fe400000e0000 */
[----:B------:R-:W-:Y:S02]  /*0800*/  LOP3.LUT R33, R33, 0x1, RZ, 0xc0, !PT ;  /* 0x0000000121217812 */ /* 0x000fe400078ec0ff */
[----:B------:R-:W-:Y:S02]  /*0810*/  R2UR UR5, R19 ;  /* 0x00000000130572ca */ /* 0x000fe400000e0000 */
[----:B------:R-:W-:Y:S02]  /*0820*/  ISETP.NE.U32.AND P0, PT, R33, 0x1, PT ;  /* 0x000000012100780c */ /* 0x000fe40003f05070 */
[----:B------:R-:W-:-:S02]  /*0830*/  SHF.R.U64 R33, R2, R29, R7 ;  /* 0x0000001d02217219 */ /* 0x000fc40000001207 */
[----:B------:R-:W-:Y:S02]  /*0840*/  ISETP.NE.U32.AND.EX P0, PT, RZ, RZ, PT, P0 ;  /* 0x000000ffff00720c */ /* 0x000fe40003f05100 */
[----:B------:R-:W-:-:S04]  /*0850*/  LOP3.LUT P2, RZ, R33, 0x2, RZ, 0xc0, !PT ;  /* 0x0000000221ff7812 */ /* 0x000fc8000784c0ff */
[----:B------:R-:W-:-:S07]  /*0860*/  SEL R34, R34, 0xffffffff, P2 ;  /* 0xffffffff22227807 */ /* 0x000fce0001000000 */
[----:B------:R-:W-:-:S04]  /*0870*/  @P0 IMAD.MOV R34, RZ, RZ, -R34 ;  /* 0x000000ffff220224 */ /* 0x000fc800078e0a22 */
[----:B--2---:R-:W-:-:S05]  /*0880*/  IMAD.IADD R27, R27, 0x1, R34 ;  /* 0x000000011b1b7824 */ /* 0x004fca00078e0222 */
[----:B------:R3:W-:Y:S02]  /*0890*/  ST.E desc[UR4][R20.64], R27 ;  /* 0x0000001b14007985 */ /* 0x0007e4000c101904 */
.L_x_11:
[----:B------:R-:W-:Y:S05]  /*08a0*/  BSYNC.RECONVERGENT B3 ;  /* 0x0000000000037941 */ /* 0x000fea0003800200 */
.L_x_10:
[----:B------:R-:W-:Y:S01]  /*08b0*/  IADD3 R33, P2, PT, R31, 0x2, RZ ;  /* 0x000000021f217810 */ /* 0x000fe20007f5e0ff */
[----:B------:R-:W-:Y:S03]  /*08c0*/  BSSY.RECONVERGENT B3, `(.L_x_12) ;  /* 0x0000012000037945 */ /* 0x000fe60003800200 */
[----:B------:R-:W-:Y:S01]  /*08d0*/  ISETP.GE.U32.AND P0, PT, R33, R22, PT ;  /* 0x000000162100720c */ /* 0x000fe20003f06070 */
[----:B------:R-:W-:-:S05]  /*08e0*/  IMAD.X R34, RZ, RZ, R32, P2 ;  /* 0x000000ffff227224 */ /* 0x000fca00010e0620 */
[----:B------:R-:W-:-:S13]  /*08f0*/  ISETP.GE.U32.AND.EX P0, PT, R34, R23, PT, P0 ;  /* 0x000000172200720c */ /* 0x000fda0003f06100 */
        /* <DEDUP_REMOVED lines=12> */
[----:B--23--:R-:W-:-:S05]  /*09c0*/  IMAD.IADD R27, R27, 0x1, R34 ;  /* 0x000000011b1b7824 */ /* 0x00cfca00078e0222 */
[----:B------:R4:W-:Y:S02]  /*09d0*/  ST.E desc[UR4][R20.64], R27 ;  /* 0x0000001b14007985 */ /* 0x0009e4000c101904 */
.L_x_13:
[----:B------:R-:W-:Y:S05]  /*09e0*/  BSYNC.RECONVERGENT B3 ;  /* 0x0000000000037941 */ /* 0x000fea0003800200 */
.L_x_12:
        /* <DEDUP_REMOVED lines=17> */
[----:B--234-:R-:W-:-:S05]  /*0b00*/  IMAD.IADD R27, R27, 0x1, R34 ;  /* 0x000000011b1b7824 */ /* 0x01cfca00078e0222 */
[----:B------:R2:W-:Y:S02]  /*0b10*/  ST.E desc[UR4][R20.64], R27 ;  /* 0x0000001b14007985 */ /* 0x0005e4000c101904 */
.L_x_15:
[----:B------:R-:W-:Y:S05]  /*0b20*/  BSYNC.RECONVERGENT B3 ;  /* 0x0000000000037941 */ /* 0x000fea0003800200 */
.L_x_14:
        /* <DEDUP_REMOVED lines=19> */
.L_x_17:
[----:B------:R-:W-:Y:S05]  /*0c60*/  BSYNC.RECONVERGENT B3 ;  /* 0x0000000000037941 */ /* 0x000fea0003800200 */
.L_x_16:
        /* <DEDUP_REMOVED lines=19> */
.L_x_19:
[----:B------:R-:W-:Y:S05]  /*0da0*/  BSYNC.RECONVERGENT B3 ;  /* 0x0000000000037941 */ /* 0x000fea0003800200 */
.L_x_18:
[C---:B------:R-:W-:Y:S01]  /*0db0*/  IADD3 R35, P3, PT, R31.reuse, 0x6, RZ ;  /* 0x000000061f237810 */ /* 0x040fe20007f7e0ff */
[----:B------:R-:W-:Y:S01]  /*0dc0*/  BSSY.RECONVERGENT B3, `(.L_x_20) ;  /* 0x0000016000037945 */ /* 0x000fe20003800200 */
[----:B------:R-:W-:Y:S02]  /*0dd0*/  IADD3 R33, P4, PT, R31, 0x7, RZ ;  /* 0x000000071f217810 */ /* 0x000fe40007f9e0ff */
[-C--:B------:R-:W-:Y:S02]  /*0de0*/  ISETP.GE.U32.AND P0, PT, R35, R22.reuse, PT ;  /* 0x000000162300720c */ /* 0x080fe40003f06070 */
[----:B------:R-:W-:Y:S01]  /*0df0*/  ISETP.GE.U32.AND P2, PT, R33, R22, PT ;  /* 0x000000162100720c */ /* 0x000fe20003f46070 */
[----:B------:R-:W-:-:S05]  /*0e00*/  IMAD.X R22, RZ, RZ, R32, P3 ;  /* 0x000000ffff167224 */ /* 0x000fca00018e0620 */
[----:B------:R-:W-:Y:S01]  /*0e10*/  ISETP.GE.U32.AND.EX P0, PT, R22, R23, PT, P0 ;  /* 0x000000171600720c */ /* 0x000fe20003f06100 */
[----:B------:R-:W-:-:S05]  /*0e20*/  IMAD.X R22, RZ, RZ, R32, P4 ;  /* 0x000000ffff167224 */ /* 0x000fca00020e0620 */
[----:B------:R-:W-:-:S07]  /*0e30*/  ISETP.GE.U32.AND.EX P2, PT, R22, R23, PT, P2 ;  /* 0x000000171600720c */ /* 0x000fce0003f46120 */
[----:B------:R-:W-:Y:S06]  /*0e40*/  @P0 BRA `(.L_x_21) ;  /* 0x0000000000340947 */ /* 0x000fec0003800000 */
[--C-:B------:R-:W-:Y:S02]  /*0e50*/  SHF.R.U64 R22, R2, R35, R7.reuse ;  /* 0x0000002302167219 */ /* 0x100fe40000001207 */
[----:B------:R-:W-:Y:S02]  /*0e60*/  R2UR UR4, R18 ;  /* 0x00000000120472ca */ /* 0x000fe400000e0000 */
[----:B------:R-:W-:Y:S02]  /*0e70*/  LOP3.LUT R22, R22, 0x1, RZ, 0xc0, !PT ;  /* 0x0000000116167812 */ /* 0x000fe400078ec0ff */
[----:B------:R-:W-:Y:S02]  /*0e80*/  R2UR UR5, R19 ;  /* 0x00000000130572ca */ /* 0x000fe400000e0000 */
[----:B------:R-:W-:Y:S02]  /*0e90*/  ISETP.NE.U32.AND P0, PT, R22, 0x1, PT ;  /* 0x000000011600780c */ /* 0x000fe40003f05070 */
[----:B------:R-:W-:-:S02]  /*0ea0*/  SHF.R.U64 R22, R2, R29, R7 ;  /* 0x0000001d02167219 */ /* 0x000fc40000001207 */
[----:B------:R-:W-:Y:S02]  /*0eb0*/  ISETP.NE.U32.AND.EX P0, PT, RZ, RZ, PT, P0 ;  /* 0x000000ffff00720c */ /* 0x000fe40003f05100 */
[----:B------:R-:W-:Y:S01]  /*0ec0*/  LOP3.LUT P3, RZ, R22, 0x40, RZ, 0xc0, !PT ;  /* 0x0000004016ff7812 */ /* 0x000fe2000786c0ff */
[----:B------:R-:W-:-:S05]  /*0ed0*/  IMAD.MOV.U32 R22, RZ, RZ, 0x1 ;  /* 0x00000001ff167424 */ /* 0x000fca00078e00ff */
[----:B------:R-:W-:-:S05]  /*0ee0*/  SEL R22, R22, 0xffffffff, P3 ;  /* 0xffffffff16167807 */ /* 0x000fca0001800000 */
[----:B------:R-:W-:-:S04]  /*0ef0*/  @P0 IMAD.MOV R22, RZ, RZ, -R22 ;  /* 0x000000ffff160224 */ /* 0x000fc800078e0a16 */
[----:B--234-:R-:W-:-:S05]  /*0f00*/  IMAD.IADD R27, R27, 0x1, R22 ;  /* 0x000000011b1b7824 */ /* 0x01cfca00078e0216 */
[----:B------:R2:W-:Y:S02]  /*0f10*/  ST.E desc[UR4][R20.64], R27 ;  /* 0x0000001b14007985 */ /* 0x0005e4000c101904 */
.L_x_21:
[----:B------:R-:W-:Y:S05]  /*0f20*/  BSYNC.RECONVERGENT B3 ;  /* 0x0000000000037941 */ /* 0x000fea0003800200 */
.L_x_20:
[----:B------:R-:W-:Y:S04]  /*0f30*/  BSSY.RECONVERGENT B3, `(.L_x_22) ;  /* 0x000000f000037945 */ /* 0x000fe80003800200 */
[----:B------:R-:W-:Y:S05]  /*0f40*/  @P2 BRA `(.L_x_23) ;  /* 0x0000000000342947 */ /* 0x000fea0003800000 */
        /* <DEDUP_REMOVED lines=13> */
.L_x_23:
[----:B------:R-:W-:Y:S05]  /*1020*/  BSYNC.RECONVERGENT B3 ;  /* 0x0000000000037941 */ /* 0x000fea0003800200 */
.L_x_22:
[----:B------:R-:W-:-:S04]  /*1030*/  IADD3 R29, P0, PT, R29, 0x8, RZ ;  /* 0x000000081d1d7810 */ /* 0x000fc80007f1e0ff */
[----:B------:R-:W-:Y:S01]  /*1040*/  IADD3 R22, P2, PT, R29, -R10, RZ ;  /* 0x8000000a1d167210 */ /* 0x000fe20007f5e0ff */
[----:B------:R-:W-:-:S03]  /*1050*/  IMAD.X R30, RZ, RZ, R30, P0 ;  /* 0x000000ffff1e7224 */ /* 0x000fc600000e061e */
[----:B------:R-:W-:Y:S01]  /*1060*/  ISETP.NE.U32.AND P0, PT, R22, RZ, PT ;  /* 0x000000ff1600720c */ /* 0x000fe20003f05070 */
[----:B------:R-:W-:Y:S01]  /*1070*/  IMAD.X R23, R30, 0x1, ~R23, P2 ;  /* 0x000000011e177824 */ /* 0x000fe200010e0e17 */
[----:B------:R-:W-:-:S04]  /*1080*/  IADD3 R31, P2, PT, R31, 0x8, RZ ;  /* 0x000000081f1f7810 */ /* 0x000fc80007f5e0ff */
[----:B------:R-:W-:Y:S01]  /*1090*/  ISETP.NE.AND.EX P0, PT, R23, RZ, PT, P0 ;  /* 0x000000ff1700720c */ /* 0x000fe20003f05300 */
[----:B------:R-:W-:-:S12]  /*10a0*/  IMAD.X R32, RZ, RZ, R32, P2 ;  /* 0x000000ffff207224 */ /* 0x000fd800010e0620 */
[----:B------:R-:W-:Y:S05]  /*10b0*/  @P0 BRA `(.L_x_24) ;  /* 0xfffffff400580947 */ /* 0x000fea000383ffff */
[----:B------:R-:W-:Y:S05]  /*10c0*/  BSYNC.RECONVERGENT B2 ;  /* 0x0000000000027941 */ /* 0x000fea0003800200 */
.L_x_7:
[----:B-1----:R-:W-:Y:S02]  /*10d0*/  IMAD.MOV.U32 R29, RZ, RZ, R28 ;  /* 0x000000ffff1d7224 */ /* 0x002fe400078e001c */
[----:B------:R-:W-:-:S07]  /*10e0*/  IMAD.MOV.U32 R28, RZ, RZ, R10 ;  /* 0x000000ffff1c7224 */ /* 0x000fce00078e000a */
.L_x_6:
[----:B------:R-:W-:-:S04]  /*10f0*/  ISETP.NE.U32.AND P0, PT, R17, RZ, PT ;  /* 0x000000ff1100720c */ /* 0x000fc80003f05070 */
[----:B------:R-:W-:-:S13]  /*1100*/  ISETP.NE.AND.EX P0, PT, RZ, RZ, PT, P0 ;  /* 0x000000ffff00720c */ /* 0x000fda0003f05300 */
[----:B------:R-:W-:Y:S05]  /*1110*/  @!P0 BRA `(.L_x_25) ;  /* 0x00000008009c8947 */ /* 0x000fea0003800000 */
[----:B------:R-:W-:-:S04]  /*1120*/  IADD3 R22, P2, PT, R17, -0x1, RZ ;  /* 0xffffffff11167810 */ /* 0x000fc80007f5e0ff */
[----:B------:R-:W-:Y:S01]  /*1130*/  ISETP.GE.U32.AND P0, PT, R22, 0x3, PT ;  /* 0x000000031600780c */ /* 0x000fe20003f06070 */
[----:B------:R-:W-:-:S05]  /*1140*/  IMAD.X R22, RZ, RZ, -0x1, P2 ;  /* 0xffffffffff167424 */ /* 0x000fca00010e06ff */
[----:B------:R-:W-:-:S13]  /*1150*/  ISETP.GE.U32.AND.EX P0, PT, R22, RZ, PT, P0 ;  /* 0x000000ff1600720c */ /* 0x000fda0003f06100 */
[----:B------:R-:W-:Y:S05]  /*1160*/  @!P0 BRA `(.L_x_26) ;  /* 0x0000000400548947 */ /* 0x000fea0003800000 */
[----:B------:R-:W1:Y:S01]  /*1170*/  LDC.64 R22, c[0x0][0x390] ;  /* 0x0000e400ff167b82 */ /* 0x000e620000000a00 */
[----:B------:R-:W-:Y:S01]  /*1180*/  IADD3 R37, P0, PT, R25, R28, RZ ;  /* 0x0000001c19257210 */ /* 0x000fe20007f1e0ff */
[----:B------:R-:W-:Y:S03]  /*1190*/  BSSY.RECONVERGENT B2, `(.L_x_27) ;  /* 0x0000020000027945 */ /* 0x000fe60003800200 */
[C---:B------:R-:W-:Y:S01]  /*11a0*/  IADD3 R35, P2, PT, R37.reuse, 0x1, RZ ;  /* 0x0000000125237810 */ /* 0x040fe20007f5e0ff */
[----:B------:R-:W-:Y:S01]  /*11b0*/  IMAD.X R32, R26, 0x1, R29, P0 ;  /* 0x000000011a207824 */ /* 0x000fe200000e061d */
[C---:B------:R-:W-:Y:S02]  /*11c0*/  IADD3 R33, P5, PT, R37.reuse, 0x2, RZ ;  /* 0x0000000225217810 */ /* 0x040fe40007fbe0ff */
[C---:B------:R-:W-:Y:S01]  /*11d0*/  IADD3 R31, P6, PT, R37.reuse, 0x3, RZ ;  /* 0x00000003251f7810 */ /* 0x040fe20007fde0ff */
[----:B------:R-:W-:Y:S01]  /*11e0*/  IMAD.X R30, RZ, RZ, R32, P2 ;  /* 0x000000ffff1e7224 */ /* 0x000fe200010e0620 */
[----:B-1----:R-:W-:-:S02]  /*11f0*/  ISETP.GE.U32.AND P4, PT, R37, R22, PT ;  /* 0x000000162500720c */ /* 0x002fc40003f86070 */
[-C--:B------:R-:W-:Y:S02]  /*1200*/  ISETP.GE.U32.AND P0, PT, R35, R22.reuse, PT ;  /* 0x000000162300720c */ /* 0x080fe40003f06070 */
[-C--:B------:R-:W-:Y:S02]  /*1210*/  ISETP.GE.U32.AND.EX P4, PT, R32, R23.reuse, PT, P4 ;  /* 0x000000172000720c */ /* 0x080fe40003f86140 */
[-C--:B------:R-:W-:Y:S02]  /*1220*/  ISETP.GE.U32.AND P2, PT, R33, R22.reuse, PT ;  /* 0x000000162100720c */ /* 0x080fe40003f46070 */
[----:B------:R-:W-:Y:S01]  /*1230*/  ISETP.GE.U32.AND P3, PT, R31, R22, PT ;  /* 0x000000161f00720c */ /* 0x000fe20003f66070 */
[--C-:B------:R-:W-:Y:S01]  /*1240*/  IMAD.X R22, RZ, RZ, R32.reuse, P6 ;  /* 0x000000ffff167224 */ /* 0x100fe200030e0620 */
[----:B------:R-:W-:Y:S01]  /*1250*/  ISETP.GE.U32.AND.EX P0, PT, R30, R23, PT, P0 ;  /* 0x000000171e00720c */ /* 0x000fe20003f06100 */
[----:B------:R-:W-:-:S03]  /*1260*/  IMAD.X R30, RZ, RZ, R32, P5 ;  /* 0x000000ffff1e7224 */ /* 0x000fc600028e0620 */
[-C--:B------:R-:W-:Y:S02]  /*1270*/  ISETP.GE.U32.AND.EX P3, PT, R22, R23.reuse, PT, P3 ;  /* 0x000000171600720c */ /* 0x080fe40003f66130 */
[----:B------:R-:W-:Y:S01]  /*1280*/  ISETP.GE.U32.AND.EX P2, PT, R30, R23, PT, P2 ;  /* 0x000000171e00720c */ /* 0x000fe20003f46120 */
[----:B------:R-:W-:-:S12]  /*1290*/  @P4 BRA `(.L_x_28) ;  /* 0x00000000003c4947 */ /* 0x000fd80003800000 */
[C-C-:B------:R-:W-:Y:S02]  /*12a0*/  SHF.R.U64 R23, R2.reuse, R37, R7.reuse ;  /* 0x0000002502177219 */ /* 0x140fe40000001207 */
[----:B------:R-:W-:Y:S02]  /*12b0*/  SHF.R.U64 R22, R2, R28, R7 ;  /* 0x0000001c02167219 */ /* 0x000fe40000001207 */
[----:B------:R-:W-:Y:S02]  /*12c0*/  LOP3.LUT R23, R23, 0x1, RZ, 0xc0, !PT ;  /* 0x0000000117177812 */ /* 0x000fe400078ec0ff */
[----:B------:R-:W-:Y:S02]  /*12d0*/  LOP3.LUT R22, R22, 0x1, RZ, 0xc0, !PT ;  /* 0x0000000116167812 */ /* 0x000fe400078ec0ff */
[----:B------:R-:W-:Y:S02]  /*12e0*/  ISETP.NE.U32.AND P4, PT, R23, 0x1, PT ;  /* 0x000000011700780c */ /* 0x000fe40003f85070 */
[----:B------:R-:W-:Y:S01]  /*12f0*/  ISETP.NE.U32.AND P5, PT, R22, 0x1, PT ;  /* 0x000000011600780c */ /* 0x000fe20003fa5070 */
[----:B------:R-:W-:Y:S01]  /*1300*/  IMAD.MOV.U32 R22, RZ, RZ, 0x1 ;  /* 0x00000001ff167424 */ /* 0x000fe200078e00ff */
[----:B------:R-:W-:-:S02]  /*1310*/  ISETP.NE.U32.AND.EX P4, PT, RZ, RZ, PT, P4 ;  /* 0x000000ffff00720c */ /* 0x000fc40003f85140 */
[----:B------:R-:W-:Y:S02]  /*1320*/  ISETP.NE.U32.AND.EX P5, PT, RZ, RZ, PT, P5 ;  /* 0x000000ffff00720c */ /* 0x000fe40003fa5150 */
[----:B------:R-:W-:Y:S02]  /*1330*/  R2UR UR4, R18 ;  /* 0x00000000120472ca */ /* 0x000fe400000e0000 */
[----:B------:R-:W-:Y:S02]  /*1340*/  SEL R22, R22, 0xffffffff, !P5 ;  /* 0xffffffff16167807 */ /* 0x000fe40006800000 */
[----:B------:R-:W-:-:S05]  /*1350*/  R2UR UR5, R19 ;  /* 0x00000000130572ca */ /* 0x000fca00000e0000 */
[----:B------:R-:W-:-:S04]  /*1360*/  @P4 IMAD.MOV R22, RZ, RZ, -R22 ;  /* 0x000000ffff164224 */ /* 0x000fc800078e0a16 */
[----:B--234-:R-:W-:-:S05]  /*1370*/  IMAD.IADD R27, R27, 0x1, R22 ;  /* 0x000000011b1b7824 */ /* 0x01cfca00078e0216 */
[----:B------:R1:W-:Y:S02]  /*1380*/  ST.E desc[UR4][R20.64], R27 ;  /* 0x0000001b14007985 */ /* 0x0003e4000c101904 */
.L_x_28:
[----:B------:R-:W-:Y:S05]  /*1390*/  BSYNC.RECONVERGENT B2 ;  /* 0x0000000000027941 */ /* 0x000fea0003800200 */
.L_x_27:
[----:B------:R-:W-:Y:S04]  /*13a0*/  BSSY.RECONVERGENT B2, `(.L_x_29) ;  /* 0x000000f000027945 */ /* 0x000fe80003800200 */
[----:B------:R-:W-:Y:S05]  /*13b0*/  @P0 BRA `(.L_x_30) ;  /* 0x0000000000340947 */ /* 0x000fea0003800000 */
[C-C-:B------:R-:W-:Y:S02]  /*13c0*/  SHF.R.U64 R22, R2.reuse, R35, R7.reuse ;  /* 0x0000002302167219 */ /* 0x140fe40000001207 */
[----:B------:R-:W-:Y:S02]  /*13d0*/  SHF.R.U64 R23, R2, R28, R7 ;  /* 0x0000001c02177219 */ /* 0x000fe40000001207 */
[----:B------:R-:W-:Y:S02]  /*13e0*/  LOP3.LUT R22, R22, 0x1, RZ, 0xc0, !PT ;  /* 0x0000000116167812 */ /* 0x000fe400078ec0ff */
[----:B------:R-:W-:Y:S02]  /*13f0*/  LOP3.LUT P4, RZ, R23, 0x2, RZ, 0xc0, !PT ;  /* 0x0000000217ff7812 */ /* 0x000fe4000788c0ff */
[----:B------:R-:W-:Y:S01]  /*1400*/  ISETP.NE.U32.AND P0, PT, R22, 0x1, PT ;  /* 0x000000011600780c */ /* 0x000fe20003f05070 */
[----:B------:R-:W-:Y:S01]  /*1410*/  IMAD.MOV.U32 R22, RZ, RZ, 0x1 ;  /* 0x00000001ff167424 */ /* 0x000fe200078e00ff */
[----:B------:R-:W-:-:S02]  /*1420*/  R2UR UR4, R18 ;  /* 0x00000000120472ca */ /* 0x000fc400000e0000 */
[----:B------:R-:W-:Y:S02]  /*1430*/  ISETP.NE.U32.AND.EX P0, PT, RZ, RZ, PT, P0 ;  /* 0x000000ffff00720c */ /* 0x000fe40003f05100 */
[----:B------:R-:W-:Y:S02]  /*1440*/  SEL R22, R22, 0xffffffff, P4 ;  /* 0xffffffff16167807 */ /* 0x000fe40002000000 */
[----:B------:R-:W-:-:S09]  /*1450*/  R2UR UR5, R19 ;  /* 0x00000000130572ca */ /* 0x000fd200000e0000 */
[----:B------:R-:W-:-:S04]  /*1460*/  @P0 IMAD.MOV R22, RZ, RZ, -R22 ;  /* 0x000000ffff160224 */ /* 0x000fc800078e0a16 */
[----:B-1234-:R-:W-:-:S05]  /*1470*/  IMAD.IADD R27, R27, 0x1, R22 ;  /* 0x000000011b1b7824 */ /* 0x01efca00078e0216 */
[----:B------:R1:W-:Y:S02]  /*1480*/  ST.E desc[UR4][R20.64], R27 ;  /* 0x0000001b14007985 */ /* 0x0003e4000c101904 */
.L_x_30:
[----:B------:R-:W-:Y:S05]  /*1490*/  BSYNC.RECONVERGENT B2 ;  /* 0x0000000000027941 */ /* 0x000fea0003800200 */
.L_x_29:
        /* <DEDUP_REMOVED lines=15> */
.L_x_32:
[----:B------:R-:W-:Y:S05]  /*1590*/  BSYNC.RECONVERGENT B2 ;  /* 0x0000000000027941 */ /* 0x000fea0003800200 */
.L_x_31:
        /* <DEDUP_REMOVED lines=15> */
.L_x_34:
[----:B------:R-:W-:Y:S05]  /*1690*/  BSYNC.RECONVERGENT B2 ;  /* 0x0000000000027941 */ /* 0x000fea0003800200 */
.L_x_33:
[----:B------:R-:W-:-:S05]  /*16a0*/  IADD3 R28, P0, PT, R28, 0x4, RZ ;  /* 0x000000041c1c7810 */ /* 0x000fca0007f1e0ff */
[----:B------:R-:W-:-:S08]  /*16b0*/  IMAD.X R29, RZ, RZ, R29, P0 ;  /* 0x000000ffff1d7224 */ /* 0x000fd000000e061d */
.L_x_26:
[----:B------:R-:W-:Y:S01]  /*16c0*/  ISETP.NE.U32.AND P0, PT, R13, RZ, PT ;  /* 0x000000ff0d00720c */ /* 0x000fe20003f05070 */
[----:B------:R-:W-:Y:S03]  /*16d0*/  BSSY.RECONVERGENT B2, `(.L_x_25) ;  /* 0x000004b000027945 */ /* 0x000fe60003800200 */
[----:B------:R-:W-:-:S13]  /*16e0*/  ISETP.NE.AND.EX P0, PT, RZ, RZ, PT, P0 ;  /* 0x000000ffff00720c */ /* 0x000fda0003f05300 */
[----:B------:R-:W-:Y:S05]  /*16f0*/  @!P0 BRA `(.L_x_35) ;  /* 0x0000000400208947 */ /* 0x000fea0003800000 */
[----:B------:R-:W-:-:S04]  /*1700*/  ISETP.NE.U32.AND P0, PT, R13, 0x1, PT ;  /* 0x000000010d00780c */ /* 0x000fc80003f05070 */
[----:B------:R-:W-:-:S13]  /*1710*/  ISETP.NE.AND.EX P0, PT, RZ, RZ, PT, P0 ;  /* 0x000000ffff00720c */ /* 0x000fda0003f05300 */
[----:B------:R-:W-:Y:S05]  /*1720*/  @!P0 BRA `(.L_x_36) ;  /* 0x0000000000b48947 */ /* 0x000fea0003800000 */
[----:B------:R-:W5:Y:S01]  /*1730*/  LDC.64 R22, c[0x0][0x390] ;  /* 0x0000e400ff167b82 */ /* 0x000f620000000a00 */
[----:B------:R-:W-:Y:S01]  /*1740*/  IADD3 R33, P0, PT, R25, R28, RZ ;  /* 0x0000001c19217210 */ /* 0x000fe20007f1e0ff */
[----:B------:R-:W-:Y:S03]  /*1750*/  BSSY.RECONVERGENT B3, `(.L_x_37) ;  /* 0x0000018000037945 */ /* 0x000fe60003800200 */
[C---:B------:R-:W-:Y:S01]  /*1760*/  IADD3 R31, P3, PT, R33.reuse, 0x1, RZ ;  /* 0x00000001211f7810 */ /* 0x040fe20007f7e0ff */
[----:B------:R-:W-:Y:S01]  /*1770*/  IMAD.X R30, R26, 0x1, R29, P0 ;  /* 0x000000011a1e7824 */ /* 0x000fe200000e061d */
[-C--:B-----5:R-:W-:Y:S02]  /*1780*/  ISETP.GE.U32.AND P0, PT, R33, R22.reuse, PT ;  /* 0x000000162100720c */ /* 0x0a0fe40003f06070 */
[----:B------:R-:W-:Y:S01]  /*1790*/  ISETP.GE.U32.AND P2, PT, R31, R22, PT ;  /* 0x000000161f00720c */ /* 0x000fe20003f46070 */
[----:B------:R-:W-:Y:S01]  /*17a0*/  IMAD.X R22, RZ, RZ, R30, P3 ;  /* 0x000000ffff167224 */ /* 0x000fe200018e061e */
[----:B------:R-:W-:-:S04]  /*17b0*/  ISETP.GE.U32.AND.EX P0, PT, R30, R23, PT, P0 ;  /* 0x000000171e00720c */ /* 0x000fc80003f06100 */
[----:B------:R-:W-:-:S09]  /*17c0*/  ISETP.GE.U32.AND.EX P2, PT, R22, R23, PT, P2 ;  /* 0x000000171600720c */ /* 0x000fd20003f46120 */
[----:B------:R-:W-:Y:S05]  /*17d0*/  @P0 BRA `(.L_x_38) ;  /* 0x00000000003c0947 */ /* 0x000fea0003800000 */
[C-C-:B------:R-:W-:Y:S02]  /*17e0*/  SHF.R.U64 R22, R2.reuse, R33, R7.reuse ;  /* 0x0000002102167219 */ /* 0x140fe40000001207 */
[----:B------:R-:W-:Y:S02]  /*17f0*/  SHF.R.U64 R23, R2, R28, R7 ;  /* 0x0000001c02177219 */ /* 0x000fe40000001207 */
[----:B------:R-:W-:Y:S02]  /*1800*/  LOP3.LUT R22, R22, 0x1, RZ, 0xc0, !PT ;  /* 0x0000000116167812 */ /* 0x000fe400078ec0ff */
[----:B------:R-:W-:Y:S02]  /*1810*/  LOP3.LUT R23, R23, 0x1, RZ, 0xc0, !PT ;  /* 0x0000000117177812 */ /* 0x000fe400078ec0ff */
[----:B------:R-:W-:Y:S01]  /*1820*/  ISETP.NE.U32.AND P0, PT, R22, 0x1, PT ;  /* 0x000000011600780c */ /* 0x000fe20003f05070 */
[----:B------:R-:W-:Y:S01]  /*1830*/  IMAD.MOV.U32 R22, RZ, RZ, 0x1 ;  /* 0x00000001ff167424 */ /* 0x000fe200078e00ff */
[----:B------:R-:W-:-:S02]  /*1840*/  ISETP.NE.U32.AND P3, PT, R23, 0x1, PT ;  /* 0x000000011700780c */ /* 0x000fc40003f65070 */
[----:B------:R-:W-:Y:S02]  /*1850*/  ISETP.NE.U32.AND.EX P0, PT, RZ, RZ, PT, P0 ;  /* 0x000000ffff00720c */ /* 0x000fe40003f05100 */
[----:B------:R-:W-:Y:S02]  /*1860*/  ISETP.NE.U32.AND.EX P3, PT, RZ, RZ, PT, P3 ;  /* 0x000000ffff00720c */ /* 0x000fe40003f65130 */
[----:B------:R-:W-:Y:S02]  /*1870*/  R2UR UR4, R18 ;  /* 0x00000000120472ca */ /* 0x000fe400000e0000 */
[----:B------:R-:W-:Y:S02]  /*1880*/  SEL R22, R22, 0xffffffff, !P3 ;  /* 0xffffffff16167807 */ /* 0x000fe40005800000 */
[----:B------:R-:W-:-:S05]  /*1890*/  R2UR UR5, R19 ;  /* 0x00000000130572ca */ /* 0x000fca00000e0000 */
[----:B------:R-:W-:-:S04]  /*18a0*/  @P0 IMAD.MOV R22, RZ, RZ, -R22 ;  /* 0x000000ffff160224 */ /* 0x000fc800078e0a16 */
[----:B-1234-:R-:W-:-:S05]  /*18b0*/  IMAD.IADD R27, R27, 0x1, R22 ;  /* 0x000000011b1b7824 */ /* 0x01efca00078e0216 */
[----:B------:R1:W-:Y:S02]  /*18c0*/  ST.E desc[UR4][R20.64], R27 ;  /* 0x0000001b14007985 */ /* 0x0003e4000c101904 */
.L_x_38:
[----:B------:R-:W-:Y:S05]  /*18d0*/  BSYNC.RECONVERGENT B3 ;  /* 0x0000000000037941 */ /* 0x000fea0003800200 */
.L_x_37:
        /* <DEDUP_REMOVED lines=15> */
.L_x_40:
[----:B------:R-:W-:Y:S05]  /*19d0*/  BSYNC.RECONVERGENT B3 ;  /* 0x0000000000037941 */ /* 0x000fea0003800200 */
.L_x_39:
[----:B------:R-:W-:-:S05]  /*19e0*/  IADD3 R28, P0, PT, R28, 0x2, RZ ;  /* 0x000000021c1c7810 */ /* 0x000fca0007f1e0ff */
[----:B------:R-:W-:-:S08]  /*19f0*/  IMAD.X R29, RZ, RZ, R29, P0 ;  /* 0x000000ffff1d7224 */ /* 0x000fd000000e061d */
.L_x_36:
[----:B------:R-:W5:Y:S02]  /*1a00*/  LDCU UR4, c[0x0][0x390] ;  /* 0x00007200ff0477ac */ /* 0x000f640008000800 */
[----:B-----5:R-:W-:-:S09]  /*1a10*/  ULOP3.LUT UP0, URZ, UR4, 0x1, URZ, 0xc0, !UPT ;  /* 0x0000000104ff7892 */ /* 0x020fd2000f80c0ff */
[----:B------:R-:W-:Y:S05]  /*1a20*/  BRA.U !UP0, `(.L_x_35) ;  /* 0x0000000108547547 */ /* 0x000fea000b800000 */
[----:B------:R-:W5:Y:S01]  /*1a30*/  LDCU UR5, c[0x0][0x394] ;  /* 0x00007280ff0577ac */ /* 0x000f620008000800 */
[----:B------:R-:W-:-:S05]  /*1a40*/  IADD3 R23, P0, PT, R25, R28, RZ ;  /* 0x0000001c19177210 */ /* 0x000fca0007f1e0ff */
[----:B------:R-:W-:Y:S01]  /*1a50*/  IMAD.X R29, R26, 0x1, R29, P0 ;  /* 0x000000011a1d7824 */ /* 0x000fe200000e061d */
[----:B------:R-:W-:-:S04]  /*1a60*/  ISETP.GE.U32.AND P0, PT, R23, UR4, PT ;  /* 0x0000000417007c0c */ /* 0x000fc8000bf06070 */
[----:B-----5:R-:W-:-:S13]  /*1a70*/  ISETP.GE.U32.AND.EX P0, PT, R29, UR5, PT, P0 ;  /* 0x000000051d007c0c */ /* 0x020fda000bf06100 */
[----:B------:R-:W-:Y:S05]  /*1a80*/  @P0 BRA `(.L_x_35) ;  /* 0x00000000003c0947 */ /* 0x000fea0003800000 */
        /* <DEDUP_REMOVED lines=13> */
[----:B-1234-:R-:W-:-:S05]  /*1b60*/  IMAD.IADD R27, R22, 0x1, R27 ;  /* 0x00000001161b7824 */ /* 0x01efca00078e021b */
[----:B------:R1:W-:Y:S02]  /*1b70*/  ST.E desc[UR4][R20.64], R27 ;  /* 0x0000001b14007985 */ /* 0x0003e4000c101904 */
.L_x_35:
[----:B------:R-:W-:Y:S05]  /*1b80*/  BSYNC.RECONVERGENT B2 ;  /* 0x0000000000027941 */ /* 0x000fea0003800200 */
.L_x_25:
[----:B01234-:R-:W0:Y:S01]  /*1b90*/  LDC.64 R20, c[0x0][0x390] ;  /* 0x0000e400ff147b82 */ /* 0x01fe220000000a00 */
[----:B------:R-:W-:-:S05]  /*1ba0*/  IADD3 R25, P2, PT, R25, 0x1, RZ ;  /* 0x0000000119197810 */ /* 0x000fca0007f5e0ff */
[----:B------:R-:W-:Y:S01]  /*1bb0*/  IMAD.X R26, RZ, RZ, R26, P2 ;  /* 0x000000ffff1a7224 */ /* 0x000fe200010e061a */
[----:B0-----:R-:W-:-:S04]  /*1bc0*/  ISETP.NE.U32.AND P0, PT, R25, R20, PT ;  /* 0x000000141900720c */ /* 0x001fc80003f05070 */
[----:B------:R-:W-:-:S13]  /*1bd0*/  ISETP.NE.AND.EX P0, PT, R26, R21, PT, P0 ;  /* 0x000000151a00720c */ /* 0x000fda0003f05300 */
[----:B------:R-:W-:Y:S05]  /*1be0*/  @P0 BRA `(.L_x_41) ;  /* 0xffffffe800480947 */ /* 0x000fea000383ffff */
[----:B------:R-:W-:Y:S05]  /*1bf0*/  BSYNC.RECONVERGENT B1 ;  /* 0x0000000000017941 */ /* 0x000fea0003800200 */
.L_x_5:
[----:B------:R-:W-:Y:S01]  /*1c00*/  ISETP.GE.U32.AND P0, PT, R24, 0x3, PT ;  /* 0x000000031800780c */ /* 0x000fe20003f06070 */
[----:B------:R-:W-:Y:S02]  /*1c10*/  IMAD.MOV.U32 R25, RZ, RZ, -0x989680 ;  /* 0xff676980ff197424 */ /* 0x000fe400078e00ff */
[----:B------:R-:W-:Y:S01]  /*1c20*/  IMAD.MOV.U32 R22, RZ, RZ, RZ ;  /* 0x000000ffff167224 */ /* 0x000fe200078e00ff */
[----:B------:R-:W-:Y:S01]  /*1c30*/  ISETP.GE.U32.AND.EX P0, PT, R8, RZ, PT, P0 ;  /* 0x000000ff0800720c */ /* 0x000fe20003f06100 */
[----:B------:R-:W-:Y:S02]  /*1c40*/  IMAD.MOV.U32 R27, RZ, RZ, RZ ;  /* 0x000000ffff1b7224 */ /* 0x000fe400078e00ff */
[----:B------:R-:W-:-:S10]  /*1c50*/  IMAD.MOV.U32 R28, RZ, RZ, -0x989680 ;  /* 0xff676980ff1c7424 */ /* 0x000fd400078e00ff */
[----:B------:R-:W-:Y:S05]  /*1c60*/  @!P0 BRA `(.L_x_42) ;  /* 0x0000001000308947 */ /* 0x000fea0003800000 */
[----:B------:R-:W-:Y:S01]  /*1c70*/  ISETP.GT.U32.AND P0, PT, R9, RZ, PT ;  /* 0x000000ff0900720c */ /* 0x000fe20003f04070 */
[----:B------:R-:W-:Y:S01]  /*1c80*/  BSSY.RECONVERGENT B1, `(.L_x_42) ;  /* 0x000010a000017945 */ /* 0x000fe20003800200 */
[----:B------:R-:W-:Y:S02]  /*1c90*/  IMAD.MOV.U32 R25, RZ, RZ, -0x989680 ;  /* 0xff676980ff197424 */ /* 0x000fe400078e00ff */
[----:B------:R-:W-:Y:S01]  /*1ca0*/  ISETP.GT.AND.EX P0, PT, R21, RZ, PT, P0 ;  /* 0x000000ff1500720c */ /* 0x000fe20003f04300 */
[----:B------:R-:W-:Y:S02]  /*1cb0*/  IMAD.MOV.U32 R20, RZ, RZ, RZ ;  /* 0x000000ffff147224 */ /* 0x000fe400078e00ff */
[----:B------:R-:W-:-:S10]  /*1cc0*/  IMAD.MOV.U32 R26, RZ, RZ, RZ ;  /* 0x000000ffff1a7224 */ /* 0x000fd400078e00ff */
[----:B------:R-:W-:Y:S05]  /*1cd0*/  @!P0 BRA `(.L_x_43) ;  /* 0x0000000c00648947 */ /* 0x000fea0003800000 */
[----:B------:R-:W-:-:S04]  /*1ce0*/  IADD3 R23, P0, PT, -R20, R9, RZ ;  /* 0x0000000914177210 */ /* 0x000fc80007f1e1ff */
[----:B------:R-:W-:Y:S01]  /*1cf0*/  ISETP.GT.U32.AND P2, PT, R23, 0xc, PT ;  /* 0x0000000c1700780c */ /* 0x000fe20003f44070 */
[----:B------:R-:W-:Y:S01]  /*1d00*/  IMAD.X R23, R21, 0x1, ~R26, P0 ;  /* 0x0000000115177824 */ /* 0x000fe200000e0e1a */
[----:B------:R-:W-:-:S04]  /*1d10*/  PLOP3.LUT P0, PT, PT, PT, PT, 0x80, 0x8 ;  /* 0x000000000008781c */ /* 0x000fc80003f0f070 */
[----:B------:R-:W-:-:S13]  /*1d20*/  ISETP.GT.AND.EX P2, PT, R23, RZ, PT, P2 ;  /* 0x000000ff1700720c */ /* 0x000fda0003f44320 */
[----:B------:R-:W-:Y:S05]  /*1d30*/  @!P2 BRA `(.L_x_44) ;  /* 0x000000080010a947 */ /* 0x000fea0003800000 */
[----:B------:R-:W0:Y:S01]  /*1d40*/  LDC R29, c[0x0][0x394] ;  /* 0x0000e500ff1d7b82 */ /* 0x000e220000000800 */
[----:B------:R-:W-:Y:S01]  /*1d50*/  IADD3 R31, P2, PT, R9, -0xc, RZ ;  /* 0xfffffff4091f7810 */ /* 0x000fe20007f5e0ff */
[----:B------:R-:W-:Y:S01]  /*1d60*/  BSSY.RECONVERGENT B2, `(.L_x_45) ;  /* 0x000007f000027945 */ /* 0x000fe20003800200 */
[----:B------:R-:W-:Y:S02]  /*1d70*/  PLOP3.LUT P0, PT, PT, PT, PT, 0x8, 0x80 ;  /* 0x000000000080781c */ /* 0x000fe40003f0e170 */
[----:B------:R-:W-:-:S11]  /*1d80*/  IADD3.X R27, PT, PT, R21, -0x1, RZ, P2, !PT ;  /* 0xffffffff151b7810 */ /* 0x000fd600017fe4ff */
.L_x_46:
[----:B------:R-:W-:Y:S02]  /*1d90*/  R2UR UR4, R18 ;  /* 0x00000000120472ca */ /* 0x000fe400000e0000 */
[----:B------:R-:W-:Y:S02]  /*1da0*/  R2UR UR5, R19 ;  /* 0x00000000130572ca */ /* 0x000fe400000e0000 */
[----:B------:R-:W-:-:S04]  /*1db0*/  LEA R22, P2, R20, R4, 0x2 ;  /* 0x0000000414167211 */ /* 0x000fc800078410ff */
[----:B------:R-:W-:-:S07]  /*1dc0*/  LEA.HI.X R23, R20, R5, R26, 0x2, P2 ;  /* 0x0000000514177211 */ /* 0x000fce00010f141a */
[----:B------:R-:W2:Y:S04]  /*1dd0*/  LD.E R30, desc[UR4][R22.64] ;  /* 0x00000004161e7980 */ /* 0x000ea8000c101900 */
[----:B------:R-:W3:Y:S04]  /*1de0*/  LD.E R33, desc[UR4][R22.64+0x4] ;  /* 0x0000040416217980 */ /* 0x000ee8000c101900 */
[----:B------:R-:W4:Y:S01]  /*1df0*/  LD.E R32, desc[UR4][R22.64+0x8] ;  /* 0x0000080416207980 */ /* 0x000f22000c101900 */
[----:B--2---:R-:W-:-:S03]  /*1e00*/  IABS R35, R30 ;  /* 0x0000001e00237213 */ /* 0x004fc60000000000 */
[----:B------:R-:W2:Y:S01]  /*1e10*/  LD.E R30, desc[UR4][R22.64+0xc] ;  /* 0x00000c04161e7980 */ /* 0x000ea2000c101900 */
[CC--:B------:R-:W-:Y:S02]  /*1e20*/  ISETP.NE.AND P3, PT, R35.reuse, R28.reuse, PT ;  /* 0x0000001c2300720c */ /* 0x0c0fe40003f65270 */
[----:B---3--:R-:W-:Y:S01]  /*1e30*/  IABS R34, R33 ;  /* 0x0000002100227213 */ /* 0x008fe20000000000 */
[----:B------:R-:W-:Y:S01]  /*1e40*/  IMAD.MOV.U32 R33, RZ, RZ, R25 ;  /* 0x000000ffff217224 */ /* 0x000fe200078e0019 */
[----:B------:R-:W-:Y:S02]  /*1e50*/  VIMNMX R25, PT, PT, R28, R35, !PT ;  /* 0x000000231c197248 */ /* 0x000fe40007fe0100 */
[----:B------:R-:W-:-:S07]  /*1e60*/  ISETP.GT.AND P2, PT, R35, R28, PT ;  /* 0x0000001c2300720c */ /* 0x000fce0003f44270 */
[----:B------:R-:W-:Y:S02]  /*1e70*/  @P3 VIMNMX R33, PT, PT, R33, R35, !PT ;  /* 0x0000002321213248 */ /* 0x000fe40007fe0100 */
[----:B------:R-:W-:Y:S02]  /*1e80*/  ISETP.NE.AND P3, PT, R34, R25, PT ;  /* 0x000000192200720c */ /* 0x000fe40003f65270 */
[----:B------:R-:W-:Y:S02]  /*1e90*/  SEL R33, R28, R33, P2 ;  /* 0x000000211c217207 */ /* 0x000fe40001000000 */
[----:B------:R-:W3:Y:S01]  /*1ea0*/  LD.E R28, desc[UR4][R22.64+0x10] ;  /* 0x00001004161c7980 */ /* 0x000ee2000c101900 */
[----:B------:R-:W-:Y:S02]  /*1eb0*/  ISETP.GT.AND P2, PT, R34, R25, PT ;  /* 0x000000192200720c */ /* 0x000fe40003f44270 */
[----:B----4-:R-:W-:Y:S02]  /*1ec0*/  IABS R35, R32 ;  /* 0x0000002000237213 */ /* 0x010fe40000000000 */
[----:B------:R-:W4:Y:S04]  /*1ed0*/  LD.E R32, desc[UR4][R22.64+0x14] ;  /* 0x0000140416207980 */ /* 0x000f28000c101900 */
[----:B------:R-:W-:-:S02]  /*1ee0*/  @P3 VIMNMX R33, PT, PT, R33, R34, !PT ;  /* 0x0000002221213248 */ /* 0x000fc40007fe0100 */
[----:B------:R-:W-:-:S04]  /*1ef0*/  VIMNMX R34, PT, PT, R25, R34, !PT ;  /* 0x0000002219227248 */ /* 0x000fc80007fe0100 */
[-C--:B------:R-:W-:Y:S02]  /*1f00*/  ISETP.NE.AND P3, PT, R35, R34.reuse, PT ;  /* 0x000000222300720c */ /* 0x080fe40003f65270 */
[----:B------:R-:W-:Y:S02]  /*1f10*/  SEL R25, R25, R33, P2 ;  /* 0x0000002119197207 */ /* 0x000fe40001000000 */
[----:B------:R-:W-:Y:S02]  /*1f20*/  ISETP.GT.AND P2, PT, R35, R34, PT ;  /* 0x000000222300720c */ /* 0x000fe40003f44270 */
[----:B------:R-:W-:-:S07]  /*1f30*/  VIMNMX R33, PT, PT, R34, R35, !PT ;  /* 0x0000002322217248 */ /* 0x000fce0007fe0100 */
[----:B------:R-:W-:-:S04]  /*1f40*/  @P3 VIMNMX R25, PT, PT, R25, R35, !PT ;  /* 0x0000002319193248 */ /* 0x000fc80007fe0100 */
[----:B------:R-:W-:Y:S02]  /*1f50*/  SEL R34, R34, R25, P2 ;  /* 0x0000001922227207 */ /* 0x000fe40001000000 */
[----:B------:R-:W5:Y:S01]  /*1f60*/  LD.E R25, desc[UR4][R22.64+0x18] ;  /* 0x0000180416197980 */ /* 0x000f62000c101900 */
[----:B--2---:R-:W-:-:S04]  /*1f70*/  IABS R30, R30 ;  /* 0x0000001e001e7213 */ /* 0x004fc80000000000 */
[CC--:B------:R-:W-:Y:S02]  /*1f80*/  ISETP.NE.AND P3, PT, R30.reuse, R33.reuse, PT ;  /* 0x000000211e00720c */ /* 0x0c0fe40003f65270 */
[----:B------:R-:W-:-:S11]  /*1f90*/  ISETP.GT.AND P2, PT, R30, R33, PT ;  /* 0x000000211e00720c */ /* 0x000fd60003f44270 */
[-C--:B------:R-:W-:Y:S02]  /*1fa0*/  @P3 VIMNMX R34, PT, PT, R34, R30.reuse, !PT ;  /* 0x0000001e22223248 */ /* 0x080fe40007fe0100 */
[----:B------:R-:W-:Y:S02]  /*1fb0*/  VIMNMX R30, PT, PT, R33, R30, !PT ;  /* 0x0000001e211e7248 */ /* 0x000fe40007fe0100 */
[----:B---3--:R-:W-:Y:S02]  /*1fc0*/  IABS R35, R28 ;  /* 0x0000001c00237213 */ /* 0x008fe40000000000 */
[----:B------:R-:W2:Y:S02]  /*1fd0*/  LD.E R28, desc[UR4][R22.64+0x1c] ;  /* 0x00001c04161c7980 */ /* 0x000ea4000c101900 */
[----:B------:R-:W-:Y:S02]  /*1fe0*/  ISETP.NE.AND P3, PT, R35, R30, PT ;  /* 0x0000001e2300720c */ /* 0x000fe40003f65270 */
[----:B------:R-:W-:-:S02]  /*1ff0*/  SEL R33, R33, R34, P2 ;  /* 0x0000002221217207 */ /* 0x000fc40001000000 */
[----:B------:R-:W-:Y:S02]  /*2000*/  ISETP.GT.AND P2, PT, R35, R30, PT ;  /* 0x0000001e2300720c */ /* 0x000fe40003f44270 */
[----:B----4-:R-:W-:Y:S02]  /*2010*/  IABS R34, R32 ;  /* 0x0000002000227213 */ /* 0x010fe40000000000 */
[----:B------:R-:W3:Y:S05]  /*2020*/  LD.E R32, desc[UR4][R22.64+0x20] ;  /* 0x0000200416207980 */ /* 0x000eea000c101900 */
[-C--:B------:R-:W-:Y:S02]  /*2030*/  @P3 VIMNMX R33, PT, PT, R33, R35.reuse, !PT ;  /* 0x0000002321213248 */ /* 0x080fe40007fe0100 */
[----:B------:R-:W-:-:S04]  /*2040*/  VIMNMX R35, PT, PT, R30, R35, !PT ;  /* 0x000000231e237248 */ /* 0x000fc80007fe0100 */
[----:B------:R-:W-:Y:S02]  /*2050*/  ISETP.NE.AND P3, PT, R34, R35, PT ;  /* 0x000000232200720c */ /* 0x000fe40003f65270 */
[----:B------:R-:W-:Y:S02]  /*2060*/  SEL R30, R30, R33, P2 ;  /* 0x000000211e1e7207 */ /* 0x000fe40001000000 */
[----:B-----5:R-:W-:Y:S02]  /*2070*/  IABS R33, R25 ;  /* 0x0000001900217213 */ /* 0x020fe40000000000 */
[----:B------:R-:W4:Y:S07]  /*2080*/  LD.E R25, desc[UR4][R22.64+0x24] ;  /* 0x0000240416197980 */ /* 0x000f2e000c101900 */
[----:B------:R-:W-:-:S02]  /*2090*/  @P3 VIMNMX R30, PT, PT, R30, R34, !PT ;  /* 0x000000221e1e3248 */ /* 0x000fc40007fe0100 */
[----:B------:R-:W-:Y:S02]  /*20a0*/  ISETP.GT.AND P2, PT, R34, R35, PT ;  /* 0x000000232200720c */ /* 0x000fe40003f44270 */
[C---:B------:R-:W-:Y:S02]  /*20b0*/  VIMNMX R34, PT, PT, R35.reuse, R34, !PT ;  /* 0x0000002223227248 */ /* 0x040fe40007fe0100 */
[----:B------:R-:W-:Y:S02]  /*20c0*/  SEL R35, R35, R30, P2 ;  /* 0x0000001e23237207 */ /* 0x000fe40001000000 */
[----:B------:R-:W5:Y:S01]  /*20d0*/  LD.E R30, desc[UR4][R22.64+0x28] ;  /* 0x00002804161e7980 */ /* 0x000f62000c101900 */
[CC--:B------:R-:W-:Y:S02]  /*20e0*/  ISETP.NE.AND P3, PT, R33.reuse, R34.reuse, PT ;  /* 0x000000222100720c */ /* 0x0c0fe40003f65270 */
[----:B------:R-:W-:-:S11]  /*20f0*/  ISETP.GT.AND P2, PT, R33, R34, PT ;  /* 0x000000222100720c */ /* 0x000fd60003f44270 */
[-C--:B------:R-:W-:Y:S02]  /*2100*/  @P3 VIMNMX R35, PT, PT, R35, R33.reuse, !PT ;  /* 0x0000002123233248 */ /* 0x080fe40007fe0100 */
[C---:B------:R-:W-:Y:S02]  /*2110*/  VIMNMX R33, PT, PT, R34.reuse, R33, !PT ;  /* 0x0000002122217248 */ /* 0x040fe40007fe0100 */
[----:B------:R-:W-:Y:S02]  /*2120*/  SEL R34, R34, R35, P2 ;  /* 0x0000002322227207 */ /* 0x000fe40001000000 */
[----:B------:R-:W-:Y:S02]  /*2130*/  R2UR UR6, R18 ;  /* 0x00000000120672ca */ /* 0x000fe400000e0000 */
[----:B------:R-:W-:Y:S02]  /*2140*/  R2UR UR7, R19 ;  /* 0x00000000130772ca */ /* 0x000fe400000e0000 */
[----:B--2---:R-:W-:-:S04]  /*2150*/  IABS R28, R28 ;  /* 0x0000001c001c7213 */ /* 0x004fc80000000000 */
[CC--:B------:R-:W-:Y:S02]  /*2160*/  ISETP.NE.AND P3, PT, R28.reuse, R33.reuse, PT ;  /* 0x000000211c00720c */ /* 0x0c0fe40003f65270 */
[----:B------:R-:W-:Y:S02]  /*2170*/  ISETP.GT.AND P2, PT, R28, R33, PT ;  /* 0x000000211c00720c */ /* 0x000fe40003f44270 */
[----:B---3--:R-:W-:-:S09]  /*2180*/  IABS R35, R32 ;  /* 0x0000002000237213 */ /* 0x008fd20000000000 */
[-C--:B------:R-:W-:Y:S02]  /*2190*/  @P3 VIMNMX R34, PT, PT, R34, R28.reuse, !PT ;  /* 0x0000001c22223248 */ /* 0x080fe40007fe0100 */
[----:B------:R-:W-:-:S04]  /*21a0*/  VIMNMX R28, PT, PT, R33, R28, !PT ;  /* 0x0000001c211c7248 */ /* 0x000fc80007fe0100 */
[----:B------:R-:W-:Y:S02]  /*21b0*/  ISETP.NE.AND P3, PT, R35, R28, PT ;  /* 0x0000001c2300720c */ /* 0x000fe40003f65270 */
[----:B------:R-:W-:Y:S02]  /*21c0*/  SEL R34, R33, R34, P2 ;  /* 0x0000002221227207 */ /* 0x000fe40001000000 */
[----:B------:R-:W-:Y:S02]  /*21d0*/  VIMNMX R33, PT, PT, R28, R35, !PT ;  /* 0x000000231c217248 */ /* 0x000fe40007fe0100 */
[----:B----4-:R-:W-:Y:S02]  /*21e0*/  IABS R32, R25 ;  /* 0x0000001900207213 */ /* 0x010fe40000000000 */
[----:B------:R-:W2:Y:S05]  /*21f0*/  LD.E R25, desc[UR4][R22.64+0x2c] ;  /* 0x00002c0416197980 */ /* 0x000eaa000c101900 */
[----:B------:R-:W-:-:S02]  /*2200*/  @P3 VIMNMX R34, PT, PT, R34, R35, !PT ;  /* 0x0000002322223248 */ /* 0x000fc40007fe0100 */
[----:B------:R-:W-:Y:S02]  /*2210*/  ISETP.NE.AND P3, PT, R32, R33, PT ;  /* 0x000000212000720c */ /* 0x000fe40003f65270 */
[----:B-----5:R-:W-:Y:S02]  /*2220*/  IABS R37, R30 ;  /* 0x0000001e00257213 */ /* 0x020fe40000000000 */
[----:B------:R-:W3:Y:S01]  /*2230*/  LD.E R30, desc[UR4][R22.64+0x30] ;  /* 0x00003004161e7980 */ /* 0x000ee2000c101900 */
[----:B------:R-:W-:-:S04]  /*2240*/  ISETP.GT.AND P2, PT, R35, R28, PT ;  /* 0x0000001c2300720c */ /* 0x000fc80003f44270 */
[----:B------:R-:W-:Y:S02]  /*2250*/  SEL R28, R28, R34, P2 ;  /* 0x000000221c1c7207 */ /* 0x000fe40001000000 */
[----:B------:R-:W-:Y:S01]  /*2260*/  ISETP.GT.AND P2, PT, R32, R33, PT ;  /* 0x000000212000720c */ /* 0x000fe20003f44270 */
[----:B------:R-:W4:Y:S01]  /*2270*/  LD.E R34, desc[UR6][R22.64+0x3c] ;  /* 0x00003c0616227980 */ /* 0x000f22000c101900 */
[-C--:B------:R-:W-:Y:S02]  /*2280*/  @P3 VIMNMX R28, PT, PT, R28, R32.reuse, !PT ;  /* 0x000000201c1c3248 */ /* 0x080fe40007fe0100 */
[C---:B------:R-:W-:Y:S02]  /*2290*/  VIMNMX R36, PT, PT, R33.reuse, R32, !PT ;  /* 0x0000002021247248 */ /* 0x040fe40007fe0100 */
[----:B------:R-:W5:Y:S01]  /*22a0*/  LD.E R32, desc[UR6][R22.64+0x34] ;  /* 0x0000340616207980 */ /* 0x000f62000c101900 */
[----:B------:R-:W-:-:S03]  /*22b0*/  SEL R35, R33, R28, P2 ;  /* 0x0000001c21237207 */ /* 0x000fc60001000000 */
[----:B------:R5:W4:Y:S01]  /*22c0*/  LD.E R28, desc[UR4][R22.64+0x38] ;  /* 0x00003804161c7980 */ /* 0x000b22000c101900 */
[CC--:B------:R-:W-:Y:S02]  /*22d0*/  ISETP.NE.AND P3, PT, R37.reuse, R36.reuse, PT ;  /* 0x000000242500720c */ /* 0x0c0fe40003f65270 */
[----:B------:R-:W-:Y:S02]  /*22e0*/  ISETP.GT.AND P2, PT, R37, R36, PT ;  /* 0x000000242500720c */ /* 0x000fe40003f44270 */
[----:B------:R-:W-:-:S09]  /*22f0*/  VIMNMX R33, PT, PT, R36, R37, !PT ;  /* 0x0000002524217248 */ /* 0x000fd20007fe0100 */
[----:B------:R-:W-:-:S04]  /*2300*/  @P3 VIMNMX R35, PT, PT, R35, R37, !PT ;  /* 0x0000002523233248 */ /* 0x000fc80007fe0100 */
[----:B------:R-:W-:Y:S02]  /*2310*/  SEL R36, R36, R35, P2 ;  /* 0x0000002324247207 */ /* 0x000fe40001000000 */
[----:B------:R-:W-:-:S05]  /*2320*/  IADD3 R20, P5, PT, R20, 0x10, RZ ;  /* 0x0000001014147810 */ /* 0x000fca0007fbe0ff */
[----:B------:R-:W-:Y:S01]  /*2330*/  IMAD.X R26, RZ, RZ, R26, P5 ;  /* 0x000000ffff1a7224 */ /* 0x000fe200028e061a */
[----:B--2---:R-:W-:-:S04]  /*2340*/  IABS R35, R25 ;  /* 0x0000001900237213 */ /* 0x004fc80000000000 */
[----:B------:R-:W-:Y:S02]  /*2350*/  ISETP.NE.AND P3, PT, R35, R33, PT ;  /* 0x000000212300720c */ /* 0x000fe40003f65270 */
[----:B---3--:R-:W-:Y:S02]  /*2360*/  IABS R25, R30 ;  /* 0x0000001e00197213 */ /* 0x008fe40000000000 */
[----:B------:R-:W-:-:S09]  /*2370*/  VIMNMX R30, PT, PT, R33, R35, !PT ;  /* 0x00000023211e7248 */ /* 0x000fd20007fe0100 */
[----:B------:R-:W-:Y:S02]  /*2380*/  @P3 VIMNMX R36, PT, PT, R36, R35, !PT ;  /* 0x0000002324243248 */ /* 0x000fe40007fe0100 */
[----:B------:R-:W-:Y:S02]  /*2390*/  ISETP.NE.AND P3, PT, R25, R30, PT ;  /* 0x0000001e1900720c */ /* 0x000fe40003f65270 */
[----:B------:R-:W-:Y:S02]  /*23a0*/  ISETP.GT.AND P2, PT, R35, R33, PT ;  /* 0x000000212300720c */ /* 0x000fe40003f44270 */
[----:B-----5:R-:W-:Y:S02]  /*23b0*/  IABS R23, R32 ;  /* 0x0000002000177213 */ /* 0x020fe40000000000 */
[----:B------:R-:W-:Y:S02]  /*23c0*/  VIMNMX R22, PT, PT, R30, R25, !PT ;  /* 0x000000191e167248 */ /* 0x000fe40007fe0100 */
[----:B------:R-:W-:-:S02]  /*23d0*/  SEL R33, R33, R36, P2 ;  /* 0x0000002421217207 */ /* 0x000fc40001000000 */
[----:B------:R-:W-:Y:S02]  /*23e0*/  ISETP.NE.AND P4, PT, R23, R22, PT ;  /* 0x000000161700720c */ /* 0x000fe40003f85270 */
[----:B------:R-:W-:Y:S02]  /*23f0*/  ISETP.GT.AND P2, PT, R25, R30, PT ;  /* 0x0000001e1900720c */ /* 0x000fe40003f44270 */
[----:B------:R-:W-:Y:S02]  /*2400*/  @P3 VIMNMX R33, PT, PT, R33, R25, !PT ;  /* 0x0000001921213248 */ /* 0x000fe40007fe0100 */
[----:B----4-:R-:W-:Y:S02]  /*2410*/  IABS R28, R28 ;  /* 0x0000001c001c7213 */ /* 0x010fe40000000000 */
[----:B------:R-:W-:Y:S02]  /*2420*/  VIMNMX R25, PT, PT, R22, R23, !PT ;  /* 0x0000001716197248 */ /* 0x000fe40007fe0100 */
[----:B------:R-:W-:-:S02]  /*2430*/  SEL R30, R30, R33, P2 ;  /* 0x000000211e1e7207 */ /* 0x000fc40001000000 */
[----:B------:R-:W-:Y:S02]  /*2440*/  ISETP.NE.AND P2, PT, R28, R25, PT ;  /* 0x000000191c00720c */ /* 0x000fe40003f45270 */
[----:B------:R-:W-:Y:S02]  /*2450*/  ISETP.GT.AND P3, PT, R23, R22, PT ;  /* 0x000000161700720c */ /* 0x000fe40003f64270 */
[----:B------:R-:W-:-:S04]  /*2460*/  @P4 VIMNMX R30, PT, PT, R30, R23, !PT ;  /* 0x000000171e1e4248 */ /* 0x000fc80007fe0100 */
[----:B------:R-:W-:Y:S02]  /*2470*/  SEL R22, R22, R30, P3 ;  /* 0x0000001e16167207 */ /* 0x000fe40001800000 */
[----:B------:R-:W-:Y:S02]  /*2480*/  IABS R32, R34 ;  /* 0x0000002200207213 */ /* 0x000fe40000000000 */
[-C--:B------:R-:W-:Y:S02]  /*2490*/  VIMNMX R23, PT, PT, R25, R28.reuse, !PT ;  /* 0x0000001c19177248 */ /* 0x080fe40007fe0100 */
[----:B------:R-:W-:Y:S02]  /*24a0*/  @P2 VIMNMX R22, PT, PT, R22, R28, !PT ;  /* 0x0000001c16162248 */ /* 0x000fe40007fe0100 */
[----:B------:R-:W-:Y:S02]  /*24b0*/  ISETP.GE.U32.AND P2, PT, R20, R31, PT ;  /* 0x0000001f1400720c */ /* 0x000fe40003f46070 */
[----:B------:R-:W-:-:S02]  /*24c0*/  ISETP.NE.AND P3, PT, R32, R23, PT ;  /* 0x000000172000720c */ /* 0x000fc40003f65270 */
[----:B------:R-:W-:Y:S02]  /*24d0*/  ISETP.GE.AND.EX P2, PT, R26, R27, PT, P2 ;  /* 0x0000001b1a00720c */ /* 0x000fe40003f46320 */
[----:B------:R-:W-:-:S04]  /*24e0*/  ISETP.GT.AND P4, PT, R28, R25, PT ;  /* 0x000000191c00720c */ /* 0x000fc80003f84270 */
[----:B------:R-:W-:Y:S02]  /*24f0*/  SEL R22, R25, R22, P4 ;  /* 0x0000001619167207 */ /* 0x000fe40002000000 */
[----:B------:R-:W-:-:S03]  /*2500*/  ISETP.GT.AND P4, PT, R32, R23, PT ;  /* 0x000000172000720c */ /* 0x000fc60003f84270 */
[-C--:B------:R-:W-:Y:S02]  /*2510*/  @P3 VIMNMX R22, PT, PT, R22, R32.reuse, !PT ;  /* 0x0000002016163248 */ /* 0x080fe40007fe0100 */
[C---:B------:R-:W-:Y:S02]  /*2520*/  VIMNMX R28, PT, PT, R23.reuse, R32, !PT ;  /* 0x00000020171c7248 */ /* 0x040fe40007fe0100 */
[----:B------:R-:W-:Y:S01]  /*2530*/  SEL R25, R23, R22, P4 ;  /* 0x0000001617197207 */ /* 0x000fe20002000000 */
[----:B------:R-:W-:Y:S06]  /*2540*/  @!P2 BRA `(.L_x_46) ;  /* 0xfffffff80010a947 */ /* 0x000fec000383ffff */
[----:B------:R-:W-:Y:S05]  /*2550*/  BSYNC.RECONVERGENT B2 ;  /* 0x0000000000027941 */ /* 0x000fea0003800200 */
.L_x_45:
[----:B0-----:R-:W-:Y:S02]  /*2560*/  IMAD.MOV.U32 R27, RZ, RZ, R29 ;  /* 0x000000ffff1b7224 */ /* 0x001fe400078e001d */
[----:B------:R-:W-:-:S07]  /*2570*/  IMAD.MOV.U32 R22, RZ, RZ, R9 ;  /* 0x000000ffff167224 */ /* 0x000fce00078e0009 */
.L_x_44:
[----:B------:R-:W-:Y:S01]  /*2580*/  IADD3 R23, P3, PT, -R20, R9, RZ ;  /* 0x0000000914177210 */ /* 0x000fe20007f7e1ff */
[----:B------:R-:W-:Y:S03]  /*2590*/  BSSY.RECONVERGENT B2, `(.L_x_47) ;  /* 0x000004a000027945 */ /* 0x000fe60003800200 */
[----:B------:R-:W-:Y:S01]  /*25a0*/  ISETP.GT.U32.AND P2, PT, R23, 0x4, PT ;  /* 0x000000041700780c */ /* 0x000fe20003f44070 */
[----:B------:R-:W-:-:S05]  /*25b0*/  IMAD.X R23, R21, 0x1, ~R26, P3 ;  /* 0x0000000115177824 */ /* 0x000fca00018e0e1a */
[----:B------:R-:W-:-:S13]  /*25c0*/  ISETP.GT.AND.EX P2, PT, R23, RZ, PT, P2 ;  /* 0x000000ff1700720c */ /* 0x000fda0003f44320 */
[----:B------:R-:W-:Y:S05]  /*25d0*/  @!P2 BRA `(.L_x_48) ;  /* 0x000000040014a947 */ /* 0x000fea0003800000 */
[----:B------:R-:W-:Y:S02]  /*25e0*/  R2UR UR4, R18 ;  /* 0x00000000120472ca */ /* 0x000fe400000e0000 */
[----:B------:R-:W-:Y:S02]  /*25f0*/  R2UR UR5, R19 ;  /* 0x00000000130572ca */ /* 0x000fe400000e0000 */
[----:B------:R-:W-:-:S04]  /*2600*/  LEA R22, P0, R20, R4, 0x2 ;  /* 0x0000000414167211 */ /* 0x000fc800078010ff */
[----:B------:R-:W-:-:S07]  /*2610*/  LEA.HI.X R23, R20, R5, R26, 0x2, P0 ;  /* 0x0000000514177211 */ /* 0x000fce00000f141a */
[----:B------:R-:W2:Y:S04]  /*2620*/  LD.E R34, desc[UR4][R22.64] ;  /* 0x0000000416227980 */ /* 0x000ea8000c101900 */
[----:B------:R-:W3:Y:S01]  /*2630*/  LD.E R35, desc[UR4][R22.64+0x4] ;  /* 0x0000040416237980 */ /* 0x000ee2000c101900 */
[----:B------:R-:W-:Y:S02]  /*2640*/  R2UR UR6, R18 ;  /* 0x00000000120672ca */ /* 0x000fe400000e0000 */
[----:B------:R-:W-:Y:S01]  /*2650*/  R2UR UR7, R19 ;  /* 0x00000000130772ca */ /* 0x000fe200000e0000 */
[----:B------:R-:W4:Y:S04]  /*2660*/  LD.E R33, desc[UR4][R22.64+0x8] ;  /* 0x0000080416217980 */ /* 0x000f28000c101900 */
[----:B------:R-:W5:Y:S04]  /*2670*/  LD.E R30, desc[UR4][R22.64+0x10] ;  /* 0x00001004161e7980 */ /* 0x000f68000c101900 */
[----:B------:R-:W5:Y:S04]  /*2680*/  LD.E R27, desc[UR4][R22.64+0x18] ;  /* 0x00001804161b7980 */ /* 0x000f68000c101900 */
[----:B------:R-:W5:Y:S04]  /*2690*/  LD.E R32, desc[UR6][R22.64+0xc] ;  /* 0x00000c0616207980 */ /* 0x000f68000c101900 */
[----:B------:R-:W5:Y:S04]  /*26a0*/  LD.E R29, desc[UR6][R22.64+0x14] ;  /* 0x00001406161d7980 */ /* 0x000f68000c101900 */
[----:B------:R4:W5:Y:S01]  /*26b0*/  LD.E R31, desc[UR6][R22.64+0x1c] ;  /* 0x00001c06161f7980 */ /* 0x000962000c101900 */
[----:B------:R-:W0:Y:S01]  /*26c0*/  LDCU UR4, c[0x0][0x394] ;  /* 0x00007280ff0477ac */ /* 0x000e220008000800 */
[----:B--2---:R-:W-:-:S04]  /*26d0*/  IABS R37, R34 ;  /* 0x0000002200257213 */ /* 0x004fc80000000000 */
[CC--:B------:R-:W-:Y:S02]  /*26e0*/  ISETP.NE.AND P2, PT, R37.reuse, R28.reuse, PT ;  /* 0x0000001c2500720c */ /* 0x0c0fe40003f45270 */
[----:B---3--:R-:W-:Y:S02]  /*26f0*/  IABS R34, R35 ;  /* 0x0000002300227213 */ /* 0x008fe40000000000 */
[----:B------:R-:W-:Y:S02]  /*2700*/  VIMNMX R35, PT, PT, R28, R37, !PT ;  /* 0x000000251c237248 */ /* 0x000fe40007fe0100 */
[----:B------:R-:W-:-:S07]  /*2710*/  ISETP.GT.AND P0, PT, R37, R28, PT ;  /* 0x0000001c2500720c */ /* 0x000fce0003f04270 */
[----:B------:R-:W-:Y:S02]  /*2720*/  @P2 VIMNMX R25, PT, PT, R25, R37, !PT ;  /* 0x0000002519192248 */ /* 0x000fe40007fe0100 */
[----:B------:R-:W-:Y:S02]  /*2730*/  ISETP.NE.AND P2, PT, R34, R35, PT ;  /* 0x000000232200720c */ /* 0x000fe40003f45270 */
[----:B------:R-:W-:Y:S02]  /*2740*/  SEL R25, R28, R25, P0 ;  /* 0x000000191c197207 */ /* 0x000fe40000000000 */
[----:B----4-:R-:W-:Y:S02]  /*2750*/  IABS R23, R33 ;  /* 0x0000002100177213 */ /* 0x010fe40000000000 */
[----:B------:R-:W-:Y:S02]  /*2760*/  VIMNMX R22, PT, PT, R35, R34, !PT ;  /* 0x0000002223167248 */ /* 0x000fe40007fe0100 */
[----:B------:R-:W-:-:S05]  /*2770*/  ISETP.GT.AND P0, PT, R34, R35, PT ;  /* 0x000000232200720c */ /* 0x000fca0003f04270 */
[----:B------:R-:W-:Y:S02]  /*2780*/  @P2 VIMNMX R25, PT, PT, R25, R34, !PT ;  /* 0x0000002219192248 */ /* 0x000fe40007fe0100 */
[----:B------:R-:W-:Y:S02]  /*2790*/  ISETP.NE.AND P2, PT, R23, R22, PT ;  /* 0x000000161700720c */ /* 0x000fe40003f45270 */
[----:B------:R-:W-:Y:S02]  /*27a0*/  SEL R35, R35, R25, P0 ;  /* 0x0000001923237207 */ /* 0x000fe40000000000 */
[----:B-----5:R-:W-:Y:S02]  /*27b0*/  IABS R32, R32 ;  /* 0x0000002000207213 */ /* 0x020fe40000000000 */
[----:B------:R-:W-:-:S04]  /*27c0*/  VIMNMX R25, PT, PT, R22, R23, !PT ;  /* 0x0000001716197248 */ /* 0x000fc80007fe0100 */
[----:B------:R-:W-:Y:S02]  /*27d0*/  ISETP.NE.AND P3, PT, R32, R25, PT ;  /* 0x000000192000720c */ /* 0x000fe40003f65270 */
[----:B------:R-:W-:Y:S02]  /*27e0*/  ISETP.GT.AND P0, PT, R23, R22, PT ;  /* 0x000000161700720c */ /* 0x000fe40003f04270 */
[----:B------:R-:W-:Y:S02]  /*27f0*/  @P2 VIMNMX R35, PT, PT, R35, R23, !PT ;  /* 0x0000001723232248 */ /* 0x000fe40007fe0100 */
[----:B------:R-:W-:Y:S02]  /*2800*/  IABS R28, R30 ;  /* 0x0000001e001c7213 */ /* 0x000fe40000000000 */
[----:B------:R-:W-:Y:S02]  /*2810*/  VIMNMX R23, PT, PT, R25, R32, !PT ;  /* 0x0000002019177248 */ /* 0x000fe40007fe0100 */
[----:B------:R-:W-:-:S02]  /*2820*/  SEL R30, R22, R35, P0 ;  /* 0x00000023161e7207 */ /* 0x000fc40000000000 */
[----:B------:R-:W-:Y:S02]  /*2830*/  ISETP.NE.AND P2, PT, R28, R23, PT ;  /* 0x000000171c00720c */ /* 0x000fe40003f45270 */
[----:B------:R-:W-:Y:S02]  /*2840*/  ISETP.GT.AND P0, PT, R32, R25, PT ;  /* 0x000000192000720c */ /* 0x000fe40003f04270 */
[----:B------:R-:W-:Y:S02]  /*2850*/  @P3 VIMNMX R30, PT, PT, R30, R32, !PT ;  /* 0x000000201e1e3248 */ /* 0x000fe40007fe0100 */
[----:B------:R-:W-:Y:S02]  /*2860*/  IABS R22, R29 ;  /* 0x0000001d00167213 */ /* 0x000fe40000000000 */
[----:B------:R-:W-:Y:S02]  /*2870*/  VIMNMX R29, PT, PT, R23, R28, !PT ;  /* 0x0000001c171d7248 */ /* 0x000fe40007fe0100 */
[----:B------:R-:W-:-:S02]  /*2880*/  SEL R25, R25, R30, P0 ;  /* 0x0000001e19197207 */ /* 0x000fc40000000000 */
[----:B------:R-:W-:Y:S02]  /*2890*/  IABS R27, R27 ;  /* 0x0000001b001b7213 */ /* 0x000fe40000000000 */
[----:B------:R-:W-:Y:S02]  /*28a0*/  ISETP.NE.AND P3, PT, R22, R29, PT ;  /* 0x0000001d1600720c */ /* 0x000fe40003f65270 */
[----:B------:R-:W-:Y:S02]  /*28b0*/  ISETP.GT.AND P0, PT, R28, R23, PT ;  /* 0x000000171c00720c */ /* 0x000fe40003f04270 */
[----:B------:R-:W-:Y:S01]  /*28c0*/  @P2 VIMNMX R25, PT, PT, R25, R28, !PT ;  /* 0x0000001c19192248 */ /* 0x000fe20007fe0100 */
[----:B------:R-:W-:Y:S01]  /*28d0*/  IMAD.MOV.U32 R28, RZ, RZ, R27 ;  /* 0x000000ffff1c7224 */ /* 0x000fe200078e001b */
[----:B------:R-:W-:Y:S02]  /*28e0*/  VIMNMX R27, PT, PT, R29, R22, !PT ;  /* 0x000000161d1b7248 */ /* 0x000fe40007fe0100 */
[----:B------:R-:W-:-:S02]  /*28f0*/  SEL R23, R23, R25, P0 ;  /* 0x0000001917177207 */ /* 0x000fc40000000000 */
[----:B------:R-:W-:Y:S02]  /*2900*/  ISETP.NE.AND P2, PT, R28, R27, PT ;  /* 0x0000001b1c00720c */ /* 0x000fe40003f45270 */
[----:B------:R-:W-:Y:S02]  /*2910*/  IABS R30, R31 ;  /* 0x0000001f001e7213 */ /* 0x000fe40000000000 */
[----:B------:R-:W-:Y:S02]  /*2920*/  VIMNMX R25, PT, PT, R27, R28, !PT ;  /* 0x0000001c1b197248 */ /* 0x000fe40007fe0100 */
[----:B------:R-:W-:Y:S02]  /*2930*/  ISETP.GT.AND P0, PT, R22, R29, PT ;  /* 0x0000001d1600720c */ /* 0x000fe40003f04270 */
[----:B------:R-:W-:Y:S02]  /*2940*/  @P3 VIMNMX R23, PT, PT, R23, R22, !PT ;  /* 0x0000001617173248 */ /* 0x000fe40007fe0100 */
[----:B------:R-:W-:-:S02]  /*2950*/  ISETP.NE.AND P3, PT, R30, R25, PT ;  /* 0x000000191e00720c */ /* 0x000fc40003f65270 */
[----:B------:R-:W-:Y:S02]  /*2960*/  SEL R22, R29, R23, P0 ;  /* 0x000000171d167207 */ /* 0x000fe40000000000 */
[----:B------:R-:W-:Y:S02]  /*2970*/  ISETP.GT.AND P0, PT, R28, R27, PT ;  /* 0x0000001b1c00720c */ /* 0x000fe40003f04270 */
[----:B------:R-:W-:-:S04]  /*2980*/  @P2 VIMNMX R22, PT, PT, R22, R28, !PT ;  /* 0x0000001c16162248 */ /* 0x000fc80007fe0100 */
[----:B------:R-:W-:Y:S02]  /*2990*/  SEL R22, R27, R22, P0 ;  /* 0x000000161b167207 */ /* 0x000fe40000000000 */
[----:B------:R-:W-:Y:S02]  /*29a0*/  ISETP.GT.AND P2, PT, R30, R25, PT ;  /* 0x000000191e00720c */ /* 0x000fe40003f44270 */
[-C--:B------:R-:W-:Y:S02]  /*29b0*/  @P3 VIMNMX R22, PT, PT, R22, R30.reuse, !PT ;  /* 0x0000001e16163248 */ /* 0x080fe40007fe0100 */
[----:B------:R-:W-:Y:S02]  /*29c0*/  IADD3 R20, P3, PT, R20, 0x8, RZ ;  /* 0x0000000814147810 */ /* 0x000fe40007f7e0ff */
[C---:B------:R-:W-:Y:S01]  /*29d0*/  VIMNMX R28, PT, PT, R25.reuse, R30, !PT ;  /* 0x0000001e191c7248 */ /* 0x040fe20007fe0100 */
[----:B0-----:R-:W-:Y:S01]  /*29e0*/  IMAD.U32 R27, RZ, RZ, UR4 ;  /* 0x00000004ff1b7e24 */ /* 0x001fe2000f8e00ff */
[----:B------:R-:W-:Y:S01]  /*29f0*/  SEL R25, R25, R22, P2 ;  /* 0x0000001619197207 */ /* 0x000fe20001000000 */
[----:B------:R-:W-:Y:S01]  /*2a00*/  IMAD.MOV.U32 R22, RZ, RZ, R9 ;  /* 0x000000ffff167224 */ /* 0x000fe200078e0009 */
[----:B------:R-:W-:Y:S01]  /*2a10*/  PLOP3.LUT P0, PT, PT, PT, PT, 0x8, 0x80 ;  /* 0x000000000080781c */ /* 0x000fe20003f0e170 */
[----:B------:R-:W-:-:S12]  /*2a20*/  IMAD.X R26, RZ, RZ, R26, P3 ;  /* 0x000000ffff1a7224 */ /* 0x000fd800018e061a */
.L_x_48:
[----:B------:R-:W-:Y:S05]  /*2a30*/  BSYNC.RECONVERGENT B2 ;  /* 0x0000000000027941 */ /* 0x000fea0003800200 */
.L_x_47:
[----:B------:R-:W-:-:S04]  /*2a40*/  ISETP.NE.U32.AND P2, PT, R20, R9, PT ;  /* 0x000000091400720c */ /* 0x000fc80003f45070 */
[----:B------:R-:W-:-:S13]  /*2a50*/  ISETP.NE.OR.EX P0, PT, R26, R21, P0, P2 ;  /* 0x000000151a00720c */ /* 0x000fda0000705720 */
[----:B------:R-:W-:Y:S05]  /*2a60*/  @!P0 BRA `(.L_x_49) ;  /* 0x0000000000ac8947 */ /* 0x000fea0003800000 */
.L_x_43:
[----:B------:R-:W0:Y:S01]  /*2a70*/  LDC R27, c[0x0][0x394] ;  /* 0x0000e500ff1b7b82 */ /* 0x000e220000000800 */
[----:B------:R-:W-:Y:S01]  /*2a80*/  BSSY.RECONVERGENT B2, `(.L_x_50) ;  /* 0x0000028000027945 */ /* 0x000fe20003800200 */
.L_x_51:
[----:B------:R-:W-:Y:S02]  /*2a90*/  R2UR UR4, R18 ;  /* 0x00000000120472ca */ /* 0x000fe400000e0000 */
[C---:B------:R-:W-:Y:S02]  /*2aa0*/  R2UR UR5, R19.reuse ;  /* 0x00000000130572ca */ /* 0x040fe400000e0000 */
[----:B------:R-:W-:Y:S02]  /*2ab0*/  LEA R22, P0, R20, R4, 0x2 ;  /* 0x0000000414167211 */ /* 0x000fe400078010ff */
[----:B------:R-:W-:Y:S02]  /*2ac0*/  R2UR UR6, R18 ;  /* 0x00000000120672ca */ /* 0x000fe400000e0000 */
[----:B------:R-:W-:Y:S02]  /*2ad0*/  R2UR UR7, R19 ;  /* 0x00000000130772ca */ /* 0x000fe400000e0000 */
[----:B------:R-:W-:-:S05]  /*2ae0*/  LEA.HI.X R23, R20, R5, R26, 0x2, P0 ;  /* 0x0000000514177211 */ /* 0x000fca00000f141a */
[----:B------:R-:W2:Y:S04]  /*2af0*/  LD.E R31, desc[UR4][R22.64] ;  /* 0x00000004161f7980 */ /* 0x000ea8000c101900 */
[----:B------:R-:W3:Y:S04]  /*2b00*/  LD.E R29, desc[UR4][R22.64+0x8] ;  /* 0x00000804161d7980 */ /* 0x000ee8000c101900 */
[----:B------:R-:W4:Y:S04]  /*2b10*/  LD.E R32, desc[UR6][R22.64+0x4] ;  /* 0x0000040616207980 */ /* 0x000f28000c101900 */
[----:B------:R1:W5:Y:S01]  /*2b20*/  LD.E R30, desc[UR6][R22.64+0xc] ;  /* 0x00000c06161e7980 */ /* 0x000362000c101900 */
[----:B--2---:R-:W-:-:S04]  /*2b30*/  IABS R33, R31 ;  /* 0x0000001f00217213 */ /* 0x004fc80000000000 */
[----:B------:R-:W-:Y:S02]  /*2b40*/  ISETP.NE.AND P0, PT, R33, R28, PT ;  /* 0x0000001c2100720c */ /* 0x000fe40003f05270 */
[----:B----4-:R-:W-:Y:S02]  /*2b50*/  IABS R31, R32 ;  /* 0x00000020001f7213 */ /* 0x010fe40000000000 */
[----:B------:R-:W-:-:S04]  /*2b60*/  VIMNMX R32, PT, PT, R28, R33, !PT ;  /* 0x000000211c207248 */ /* 0x000fc80007fe0100 */
[----:B------:R-:W-:Y:S02]  /*2b70*/  ISETP.NE.AND P4, PT, R31, R32, PT ;  /* 0x000000201f00720c */ /* 0x000fe40003f85270 */
[----:B---3--:R-:W-:Y:S02]  /*2b80*/  IABS R29, R29 ;  /* 0x0000001d001d7213 */ /* 0x008fe40000000000 */
[----:B-1----:R-:W-:Y:S02]  /*2b90*/  VIMNMX R22, PT, PT, R32, R31, !PT ;  /* 0x0000001f20167248 */ /* 0x002fe40007fe0100 */
[----:B------:R-:W-:Y:S02]  /*2ba0*/  ISETP.GT.AND P2, PT, R33, R28, PT ;  /* 0x0000001c2100720c */ /* 0x000fe40003f44270 */
[----:B------:R-:W-:Y:S02]  /*2bb0*/  @P0 VIMNMX R25, PT, PT, R25, R33, !PT ;  /* 0x0000002119190248 */ /* 0x000fe40007fe0100 */
[----:B------:R-:W-:-:S02]  /*2bc0*/  ISETP.NE.AND P0, PT, R29, R22, PT ;  /* 0x000000161d00720c */ /* 0x000fc40003f05270 */
[----:B------:R-:W-:Y:S02]  /*2bd0*/  SEL R28, R28, R25, P2 ;  /* 0x000000191c1c7207 */ /* 0x000fe40001000000 */
[----:B------:R-:W-:Y:S02]  /*2be0*/  ISETP.GT.AND P3, PT, R31, R32, PT ;  /* 0x000000201f00720c */ /* 0x000fe40003f64270 */
[----:B------:R-:W-:Y:S02]  /*2bf0*/  @P4 VIMNMX R28, PT, PT, R28, R31, !PT ;  /* 0x0000001f1c1c4248 */ /* 0x000fe40007fe0100 */
[----:B------:R-:W-:Y:S02]  /*2c00*/  IADD3 R20, P4, PT, R20, 0x4, RZ ;  /* 0x0000000414147810 */ /* 0x000fe40007f9e0ff */
[----:B------:R-:W-:Y:S02]  /*2c10*/  SEL R23, R32, R28, P3 ;  /* 0x0000001c20177207 */ /* 0x000fe40001800000 */
[----:B-----5:R-:W-:Y:S01]  /*2c20*/  IABS R30, R30 ;  /* 0x0000001e001e7213 */ /* 0x020fe20000000000 */
[----:B------:R-:W-:Y:S01]  /*2c30*/  IMAD.X R26, RZ, RZ, R26, P4 ;  /* 0x000000ffff1a7224 */ /* 0x000fe200020e061a */
[----:B------:R-:W-:-:S02]  /*2c40*/  VIMNMX R25, PT, PT, R22, R29, !PT ;  /* 0x0000001d16197248 */ /* 0x000fc40007fe0100 */
[----:B------:R-:W-:Y:S02]  /*2c50*/  @P0 VIMNMX R23, PT, PT, R23, R29, !PT ;  /* 0x0000001d17170248 */ /* 0x000fe40007fe0100 */
[----:B------:R-:W-:Y:S02]  /*2c60*/  ISETP.NE.U32.AND P0, PT, R20, R9, PT ;  /* 0x000000091400720c */ /* 0x000fe40003f05070 */
[----:B------:R-:W-:Y:S02]  /*2c70*/  ISETP.NE.AND P2, PT, R30, R25, PT ;  /* 0x000000191e00720c */ /* 0x000fe40003f45270 */
[----:B------:R-:W-:Y:S02]  /*2c80*/  ISETP.NE.AND.EX P0, PT, R26, R21, PT, P0 ;  /* 0x000000151a00720c */ /* 0x000fe40003f05300 */
[----:B------:R-:W-:-:S04]  /*2c90*/  ISETP.GT.AND P3, PT, R29, R22, PT ;  /* 0x000000161d00720c */ /* 0x000fc80003f64270 */
[----:B------:R-:W-:Y:S02]  /*2ca0*/  SEL R22, R22, R23, P3 ;  /* 0x0000001716167207 */ /* 0x000fe40001800000 */
[----:B------:R-:W-:-:S03]  /*2cb0*/  ISETP.GT.AND P3, PT, R30, R25, PT ;  /* 0x000000191e00720c */ /* 0x000fc60003f64270 */
[-C--:B------:R-:W-:Y:S02]  /*2cc0*/  @P2 VIMNMX R22, PT, PT, R22, R30.reuse, !PT ;  /* 0x0000001e16162248 */ /* 0x080fe40007fe0100 */
[C---:B------:R-:W-:Y:S02]  /*2cd0*/  VIMNMX R28, PT, PT, R25.reuse, R30, !PT ;  /* 0x0000001e191c7248 */ /* 0x040fe40007fe0100 */
[----:B------:R-:W-:Y:S01]  /*2ce0*/  SEL R25, R25, R22, P3 ;  /* 0x0000001619197207 */ /* 0x000fe20001800000 */
[----:B------:R-:W-:Y:S06]  /*2cf0*/  @P0 BRA `(.L_x_51) ;  /* 0xfffffffc00640947 */ /* 0x000fec000383ffff */
[----:B------:R-:W-:Y:S05]  /*2d00*/  BSYNC.RECONVERGENT B2 ;  /* 0x0000000000027941 */ /* 0x000fea0003800200 */
.L_x_50:
[----:B------:R-:W-:-:S07]  /*2d10*/  IMAD.MOV.U32 R22, RZ, RZ, R9 ;  /* 0x000000ffff167224 */ /* 0x000fce00078e0009 */
.L_x_49:
[----:B------:R-:W-:Y:S05]  /*2d20*/  BSYNC.RECONVERGENT B1 ;  /* 0x0000000000017941 */ /* 0x000fea0003800200 */
.L_x_42:
[----:B------:R-:W-:-:S04]  /*2d30*/  ISETP.NE.U32.AND P0, PT, R13, RZ, PT ;  /* 0x000000ff0d00720c */ /* 0x000fc80003f05070 */
[----:B------:R-:W-:-:S13]  /*2d40*/  ISETP.NE.AND.EX P0, PT, RZ, RZ, PT, P0 ;  /* 0x000000ffff00720c */ /* 0x000fda0003f05300 */
[----:B------:R-:W-:Y:S05]  /*2d50*/  @!P0 BRA `(.L_x_52) ;  /* 0x00000000009c8947 */ /* 0x000fea0003800000 */
[----:B------:R-:W-:Y:S02]  /*2d60*/  R2UR UR4, R18 ;  /* 0x00000000120472ca */ /* 0x000fe400000e0000 */
[----:B------:R-:W-:Y:S02]  /*2d70*/  R2UR UR5, R19 ;  /* 0x00000000130572ca */ /* 0x000fe400000e0000 */
[----:B------:R-:W-:-:S04]  /*2d80*/  LEA R20, P0, R22, R4, 0x2 ;  /* 0x0000000416147211 */ /* 0x000fc800078010ff */
[----:B0-----:R-:W-:-:S07]  /*2d90*/  LEA.HI.X R21, R22, R5, R27, 0x2, P0 ;  /* 0x0000000516157211 */ /* 0x001fce00000f141b */
[----:B------:R-:W2:Y:S01]  /*2da0*/  LD.E R22, desc[UR4][R20.64] ;  /* 0x0000000414167980 */ /* 0x000ea2000c101900 */
[----:B------:R-:W-:-:S04]  /*2db0*/  ISETP.NE.U32.AND P0, PT, R13, 0x1, PT ;  /* 0x000000010d00780c */ /* 0x000fc80003f05070 */
[----:B------:R-:W-:Y:S02]  /*2dc0*/  ISETP.NE.AND.EX P0, PT, RZ, RZ, PT, P0 ;  /* 0x000000ffff00720c */ /* 0x000fe40003f05300 */
[----:B--2---:R-:W-:-:S04]  /*2dd0*/  IABS R23, R22 ;  /* 0x0000001600177213 */ /* 0x004fc80000000000 */
[C---:B------:R-:W-:Y:S02]  /*2de0*/  ISETP.GT.AND P3, PT, R23.reuse, R25, PT ;  /* 0x000000191700720c */ /* 0x040fe40003f64270 */
[CC--:B------:R-:W-:Y:S02]  /*2df0*/  ISETP.NE.AND P4, PT, R23.reuse, R28.reuse, PT ;  /* 0x0000001c1700720c */ /* 0x0c0fe40003f85270 */
[----:B------:R-:W-:-:S09]  /*2e00*/  ISETP.GT.AND P2, PT, R23, R28, PT ;  /* 0x0000001c1700720c */ /* 0x000fd20003f44270 */
[-C--:B------:R-:W-:Y:S02]  /*2e10*/  @P3 SEL R25, R25, R23.reuse, !P4 ;  /* 0x0000001719193207 */ /* 0x080fe40006000000 */
[C---:B------:R-:W-:Y:S02]  /*2e20*/  VIMNMX R23, PT, PT, R28.reuse, R23, !PT ;  /* 0x000000171c177248 */ /* 0x040fe40007fe0100 */
[----:B------:R-:W-:Y:S01]  /*2e30*/  SEL R25, R28, R25, P2 ;  /* 0x000000191c197207 */ /* 0x000fe20001000000 */
[----:B------:R-:W-:Y:S06]  /*2e40*/  @!P0 BRA `(.L_x_52) ;  /* 0x0000000000608947 */ /* 0x000fec0003800000 */
[----:B------:R-:W-:Y:S02]  /*2e50*/  R2UR UR4, R18 ;  /* 0x00000000120472ca */ /* 0x000fe400000e0000 */
[----:B------:R-:W-:-:S13]  /*2e60*/  R2UR UR5, R19 ;  /* 0x00000000130572ca */ /* 0x000fda00000e0000 */
        /* <DEDUP_REMOVED lines=9> */
[----:B------:R-:W-:-:S05]  /*2f00*/  SEL R22, R23, R25, P2 ;  /* 0x0000001917167207 */ /* 0x000fca0001000000 */
[----:B------:R-:W-:Y:S01]  /*2f10*/  IMAD.MOV.U32 R25, RZ, RZ, R22 ;  /* 0x000000ffff197224 */ /* 0x000fe200078e0016 */
[----:B------:R-:W-:Y:S06]  /*2f20*/  @!P0 BRA `(.L_x_52) ;  /* 0x0000000000288947 */ /* 0x000fec0003800000 */
[----:B------:R-:W-:Y:S02]  /*2f30*/  R2UR UR4, R18 ;  /* 0x00000000120472ca */ /* 0x000fe400000e0000 */
[----:B------:R-:W-:-:S13]  /*2f40*/  R2UR UR5, R19 ;  /* 0x00000000130572ca */ /* 0x000fda00000e0000 */
[----:B------:R-:W2:Y:S01]  /*2f50*/  LD.E R20, desc[UR4][R20.64+0x8] ;  /* 0x0000080414147980 */ /* 0x000ea2000c101900 */
[----:B------:R-:W-:Y:S01]  /*2f60*/  IMAD.MOV.U32 R25, RZ, RZ, R26 ;  /* 0x000000ffff197224 */ /* 0x000fe200078e001a */
[----:B--2---:R-:W-:-:S04]  /*2f70*/  IABS R23, R20 ;  /* 0x0000001400177213 */ /* 0x004fc80000000000 */
[----:B------:R-:W-:-:S04]  /*2f80*/  ISETP.GT.AND P0, PT, R23, R26, PT ;  /* 0x0000001a1700720c */ /* 0x000fc80003f04270 */
[----:B------:R-:W-:-:S09]  /*2f90*/  ISETP.GT.AND P3, PT, R23, R22, !P0 ;  /* 0x000000161700720c */ /* 0x000fd20004764270 */
[----:B------:R-:W-:-:S04]  /*2fa0*/  @!P0 ISETP.NE.AND P2, PT, R23, R26, PT ;  /* 0x0000001a1700820c */ /* 0x000fc80003f45270 */
[----:B------:R-:W-:-:S05]  /*2fb0*/  @P3 SEL R22, R22, R23, !P2 ;  /* 0x0000001716163207 */ /* 0x000fca0005000000 */
[----:B------:R-:W-:-:S07]  /*2fc0*/  @!P0 IMAD.MOV.U32 R25, RZ, RZ, R22 ;  /* 0x000000ffff198224 */ /* 0x000fce00078e0016 */
.L_x_52:
[----:B------:R-:W1:Y:S01]  /*2fd0*/  LDCU.64 UR4, c[0x0][0x398] ;  /* 0x00007300ff0477ac */ /* 0x000e620008000a00 */
[CC--:B------:R-:W-:Y:S02]  /*2fe0*/  ISETP.GE.AND P0, PT, R25.reuse, R0.reuse, PT ;  /* 0x000000001900720c */ /* 0x0c0fe40003f06270 */
[----:B------:R-:W-:Y:S02]  /*2ff0*/  VIMNMX R0, PT, PT, R25, R0, PT ;  /* 0x0000000019007248 */ /* 0x000fe40003fe0100 */
[C---:B------:R-:W-:Y:S02]  /*3000*/  SEL R12, R2.reuse, R12, !P0 ;  /* 0x0000000c020c7207 */ /* 0x040fe40004000000 */
[----:B------:R-:W-:Y:S02]  /*3010*/  SEL R11, R7, R11, !P0 ;  /* 0x0000000b070b7207 */ /* 0x000fe40004000000 */
[----:B-1----:R-:W-:-:S04]  /*3020*/  IADD3 R2, P2, PT, R2, UR4, RZ ;  /* 0x0000000402027c10 */ /* 0x002fc8000ff5e0ff */
[----:B------:R-:W-:Y:S01]  /*3030*/  IADD3.X R7, PT, PT, R7, UR5, RZ, P2, !PT ;  /* 0x0000000507077c10 */ /* 0x000fe200097fe4ff */
[----:B------:R-:W-:Y:S08]  /*3040*/  @!P1 BRA `(.L_x_53) ;  /* 0xffffffd400149947 */ /* 0x000ff0000383ffff */
.L_x_4:
[----:B------:R-:W-:Y:S05]  /*3050*/  BSYNC.RECONVERGENT B0 ;  /* 0x0000000000007941 */ /* 0x000fea0003800200 */
.L_x_3:
[----:B------:R-:W2:Y:S01]  /*3060*/  LDCU.128 UR4, c[0x0][0x380] ;  /* 0x00007000ff0477ac */ /* 0x000ea20008000c00 */
[C---:B-1----:R-:W-:Y:S01]  /*3070*/  R2UR UR8, R18.reuse ;  /* 0x00000000120872ca */ /* 0x042fe200000e0000 */
[----:B------:R-:W-:Y:S01]  /*3080*/  IMAD.MOV.U32 R13, RZ, RZ, R11 ;  /* 0x000000ffff0d7224 */ /* 0x000fe200078e000b */
[C---:B------:R-:W-:Y:S02]  /*3090*/  R2UR UR9, R19.reuse ;  /* 0x00000000130972ca */ /* 0x040fe400000e0000 */
[----:B------:R-:W-:Y:S02]  /*30a0*/  R2UR UR10, R18 ;  /* 0x00000000120a72ca */ /* 0x000fe400000e0000 */
[----:B------:R-:W-:Y:S02]  /*30b0*/  R2UR UR11, R19 ;  /* 0x00000000130b72ca */ /* 0x000fe400000e0000 */
[----:B------:R-:W-:Y:S02]  /*30c0*/  SHF.R.S32.HI R3, RZ, 0x1f, R16 ;  /* 0x0000001fff037819 */ /* 0x000fe40000011410 */
[----:B------:R-:W-:-:S02]  /*30d0*/  MOV R2, 0x8 ;  /* 0x0000000800027802 */ /* 0x000fc40000000f00 */
[C---:B--2---:R-:W-:Y:S02]  /*30e0*/  LEA R6, P0, R16.reuse, UR6, 0x3 ;  /* 0x0000000610067c11 */ /* 0x044fe4000f8018ff */
[C---:B------:R-:W-:Y:S02]  /*30f0*/  LEA R8, P1, R16.reuse, UR4, 0x2 ;  /* 0x0000000410087c11 */ /* 0x040fe4000f8210ff */
[C-C-:B------:R-:W-:Y:S02]  /*3100*/  LEA.HI.X R7, R16.reuse, UR7, R3.reuse, 0x3, P0 ;  /* 0x0000000710077c11 */ /* 0x140fe400080f1c03 */
[----:B------:R-:W-:Y:S02]  /*3110*/  LEA.HI.X R9, R16, UR5, R3, 0x2, P1 ;  /* 0x0000000510097c11 */ /* 0x000fe400088f1403 */
[----:B------:R-:W1:Y:S01]  /*3120*/  LDC.64 R2, c[0x4][R2] ;  /* 0x0100000002027b82 */ /* 0x000e620000000a00 */
[----:B------:R2:W-:Y:S04]  /*3130*/  STG.E.64 desc[UR8][R6.64], R12 ;  /* 0x0000000c06007986 */ /* 0x0005e8000c101b08 */
[----:B------:R2:W-:Y:S02]  /*3140*/  STG.E desc[UR10][R8.64], R0 ;  /* 0x0000000008007986 */ /* 0x0005e4000c10190a */
[----:B------:R-:W-:-:S07]  /*3150*/  LEPC R20, `(.L_x_54) ;  /* 0x000000001014794e */ /* 0x000fce0000000000 */
[----:B012---:R-:W-:Y:S05]  /*3160*/  CALL.ABS.NOINC R2 ;  /* 0x0000000002007343 */ /* 0x007fea0003c00000 */
.L_x_54:
[----:B------:R-:W-:Y:S05]  /*3170*/  EXIT ;  /* 0x000000000000794d */ /* 0x000fea0003800000 */
        .weak           $__internal_0_$__cuda_sm20_div_u64
        .type           $__internal_0_$__cuda_sm20_div_u64,@function
        .size           $__internal_0_$__cuda_sm20_div_u64,(.L_x_56 - $__internal_0_$__cuda_sm20_div_u64)
$__internal_0_$__cuda_sm20_div_u64:
[----:B------:R-:W0:Y:S01]  /*3180*/  LDCU.64 UR4, c[0x0][0x398] ;  /* 0x00007300ff0477ac */ /* 0x000e220008000a00 */
[----:B------:R-:W1:Y:S01]  /*3190*/  LDC.64 R8, c[0x0][0x398] ;  /* 0x0000e600ff087b82 */ /* 0x000e620000000a00 */
[----:B0-----:R-:W0:Y:S08]  /*31a0*/  I2F.U64.RP R3, UR4 ;  /* 0x0000000400037d12 */ /* 0x001e300008309000 */
[----:B0-----:R-:W0:Y:S02]  /*31b0*/  MUFU.RCP R3, R3 ;  /* 0x0000000300037308 */ /* 0x001e240000001000 */
[----:B0-----:R-:W-:-:S06]  /*31c0*/  VIADD R10, R3, 0x1ffffffe ;  /* 0x1ffffffe030a7836 */ /* 0x001fcc0000000000 */
[----:B------:R-:W1:Y:S02]  /*31d0*/  F2I.U64.TRUNC R10, R10 ;  /* 0x0000000a000a7311 */ /* 0x000e64000020d800 */
[----:B-1----:R-:W-:-:S04]  /*31e0*/  IMAD.WIDE.U32 R12, R10, R8, RZ ;  /* 0x000000080a0c7225 */ /* 0x002fc800078e00ff */
[----:B------:R-:W-:Y:S01]  /*31f0*/  IMAD R13, R10, R9, R13 ;  /* 0x000000090a0d7224 */ /* 0x000fe200078e020d */
[----:B------:R-:W-:-:S03]  /*3200*/  IADD3 R15, P0, PT, RZ, -R12, RZ ;  /* 0x8000000cff0f7210 */ /* 0x000fc60007f1e0ff */
[----:B------:R-:W-:Y:S02]  /*3210*/  IMAD R13, R11, R8, R13 ;  /* 0x000000080b0d7224 */ /* 0x000fe400078e020d */
[----:B------:R-:W-:-:S04]  /*3220*/  IMAD.HI.U32 R12, R10, R15, RZ ;  /* 0x0000000f0a0c7227 */ /* 0x000fc800078e00ff */
[----:B------:R-:W-:Y:S02]  /*3230*/  IMAD.X R17, RZ, RZ, ~R13, P0 ;  /* 0x000000ffff117224 */ /* 0x000fe400000e0e0d */
[----:B------:R-:W-:Y:S02]  /*3240*/  IMAD.MOV.U32 R13, RZ, RZ, R10 ;  /* 0x000000ffff0d7224 */ /* 0x000fe400078e000a */
[-C--:B------:R-:W-:Y:S02]  /*3250*/  IMAD R19, R11, R17.reuse, RZ ;  /* 0x000000110b137224 */ /* 0x080fe400078e02ff */
[----:B------:R-:W-:-:S04]  /*3260*/  IMAD.WIDE.U32 R12, P0, R10, R17, R12 ;  /* 0x000000110a0c7225 */ /* 0x000fc8000780000c */
[----:B------:R-:W-:-:S04]  /*3270*/  IMAD.HI.U32 R3, R11, R17, RZ ;  /* 0x000000110b037227 */ /* 0x000fc800078e00ff */
[----:B------:R-:W-:-:S04]  /*3280*/  IMAD.HI.U32 R12, P1, R11, R15, R12 ;  /* 0x0000000f0b0c7227 */ /* 0x000fc8000782000c */
[----:B------:R-:W-:Y:S01]  /*3290*/  IMAD.X R3, R3, 0x1, R11, P0 ;  /* 0x0000000103037824 */ /* 0x000fe200000e060b */
[----:B------:R-:W-:-:S04]  /*32a0*/  IADD3 R13, P2, PT, R19, R12, RZ ;  /* 0x0000000c130d7210 */ /* 0x000fc80007f5e0ff */
[----:B------:R-:W-:Y:S01]  /*32b0*/  IADD3.X R3, PT, PT, RZ, RZ, R3, P2, P1 ;  /* 0x000000ffff037210 */ /* 0x000fe200017e2403 */
[----:B------:R-:W-:-:S04]  /*32c0*/  IMAD.WIDE.U32 R10, R13, R8, RZ ;  /* 0x000000080d0a7225 */ /* 0x000fc800078e00ff */
[----:B------:R-:W-:Y:S01]  /*32d0*/  IMAD R11, R13, R9, R11 ;  /* 0x000000090d0b7224 */ /* 0x000fe200078e020b */
[----:B------:R-:W-:-:S03]  /*32e0*/  IADD3 R15, P0, PT, RZ, -R10, RZ ;  /* 0x8000000aff0f7210 */ /* 0x000fc60007f1e0ff */
[----:B------:R-:W-:Y:S02]  /*32f0*/  IMAD R11, R3, R8, R11 ;  /* 0x00000008030b7224 */ /* 0x000fe400078e020b */
[----:B------:R-:W-:-:S04]  /*3300*/  IMAD.HI.U32 R12, R13, R15, RZ ;  /* 0x0000000f0d0c7227 */ /* 0x000fc800078e00ff */
[----:B------:R-:W-:Y:S02]  /*3310*/  IMAD.X R10, RZ, RZ, ~R11, P0 ;  /* 0x000000ffff0a7224 */ /* 0x000fe400000e0e0b */
[----:B------:R-:W-:Y:S02]  /*3320*/  IMAD.MOV.U32 R11, RZ, RZ, RZ ;  /* 0x000000ffff0b7224 */ /* 0x000fe400078e00ff */
[----:B------:R-:W-:-:S04]  /*3330*/  IMAD.WIDE.U32 R12, P0, R13, R10, R12 ;  /* 0x0000000a0d0c7225 */ /* 0x000fc8000780000c */
[C---:B------:R-:W-:Y:S02]  /*3340*/  IMAD R14, R3.reuse, R10, RZ ;  /* 0x0000000a030e7224 */ /* 0x040fe400078e02ff */
[----:B------:R-:W-:-:S04]  /*3350*/  IMAD.HI.U32 R13, P1, R3, R15, R12 ;  /* 0x0000000f030d7227 */ /* 0x000fc8000782000c */
[----:B------:R-:W-:Y:S01]  /*3360*/  IMAD.HI.U32 R10, R3, R10, RZ ;  /* 0x0000000a030a7227 */ /* 0x000fe200078e00ff */
[----:B------:R-:W-:-:S03]  /*3370*/  IADD3 R13, P2, PT, R14, R13, RZ ;  /* 0x0000000d0e0d7210 */ /* 0x000fc60007f5e0ff */
[----:B------:R-:W-:Y:S02]  /*3380*/  IMAD.X R3, R10, 0x1, R3, P0 ;  /* 0x000000010a037824 */ /* 0x000fe400000e0603 */
[----:B------:R-:W-:-:S03]  /*3390*/  IMAD.HI.U32 R10, R13, R2, RZ ;  /* 0x000000020d0a7227 */ /* 0x000fc600078e00ff */
[----:B------:R-:W-:Y:S01]  /*33a0*/  IADD3.X R3, PT, PT, RZ, RZ, R3, P2, P1 ;  /* 0x000000ffff037210 */ /* 0x000fe200017e2403 */
[----:B------:R-:W-:-:S04]  /*33b0*/  IMAD.WIDE.U32 R10, R13, R0, R10 ;  /* 0x000000000d0a7225 */ /* 0x000fc800078e000a */
[C---:B------:R-:W-:Y:S02]  /*33c0*/  IMAD R13, R3.reuse, R0, RZ ;  /* 0x00000000030d7224 */ /* 0x040fe400078e02ff */
[----:B------:R-:W-:-:S04]  /*33d0*/  IMAD.HI.U32 R10, P0, R3, R2, R10 ;  /* 0x00000002030a7227 */ /* 0x000fc8000780000a */
[----:B------:R-:W-:Y:S01]  /*33e0*/  IMAD.HI.U32 R3, R3, R0, RZ ;  /* 0x0000000003037227 */ /* 0x000fe200078e00ff */
[----:B------:R-:W-:-:S03]  /*33f0*/  IADD3 R13, P1, PT, R13, R10, RZ ;  /* 0x0000000a0d0d7210 */ /* 0x000fc60007f3e0ff */
[----:B------:R-:W-:Y:S02]  /*3400*/  IMAD.X R3, RZ, RZ, R3, P0 ;  /* 0x000000ffff037224 */ /* 0x000fe400000e0603 */
[----:B------:R-:W-:-:S04]  /*3410*/  IMAD.WIDE.U32 R10, R13, R8, RZ ;  /* 0x000000080d0a7225 */ /* 0x000fc800078e00ff */
[----:B------:R-:W-:Y:S01]  /*3420*/  IMAD.X R3, RZ, RZ, R3, P1 ;  /* 0x000000ffff037224 */ /* 0x000fe200008e0603 */
[----:B------:R-:W-:Y:S01]  /*3430*/  IADD3 R15, P1, PT, -R10, R2, RZ ;  /* 0x000000020a0f7210 */ /* 0x000fe20007f3e1ff */
[C---:B------:R-:W-:Y:S01]  /*3440*/  IMAD R11, R13.reuse, R9, R11 ;  /* 0x000000090d0b7224 */ /* 0x040fe200078e020b */
[----:B------:R-:W-:Y:S02]  /*3450*/  IADD3 R10, P2, PT, R13, 0x1, RZ ;  /* 0x000000010d0a7810 */ /* 0x000fe40007f5e0ff */
[-C--:B------:R-:W-:Y:S01]  /*3460*/  ISETP.GE.U32.AND P0, PT, R15, R8.reuse, PT ;  /* 0x000000080f00720c */ /* 0x080fe20003f06070 */
[-C--:B------:R-:W-:Y:S02]  /*3470*/  IMAD R11, R3, R8.reuse, R11 ;  /* 0x00000008030b7224 */ /* 0x080fe400078e020b */
[----:B------:R-:W-:Y:S02]  /*3480*/  IMAD.X R12, RZ, RZ, R3, P2 ;  /* 0x000000ffff0c7224 */ /* 0x000fe400010e0603 */
[----:B------:R-:W-:Y:S01]  /*3490*/  IMAD.X R14, R0, 0x1, ~R11, P1 ;  /* 0x00000001000e7824 */ /* 0x000fe200008e0e0b */
[----:B------:R-:W-:-:S04]  /*34a0*/  IADD3 R11, P1, PT, R15, -R8, RZ ;  /* 0x800000080f0b7210 */ /* 0x000fc80007f3e0ff */
[C---:B------:R-:W-:Y:S01]  /*34b0*/  ISETP.GE.U32.AND.EX P0, PT, R14.reuse, R9, PT, P0 ;  /* 0x000000090e00720c */ /* 0x040fe20003f06100 */
[----:B------:R-:W-:Y:S01]  /*34c0*/  IMAD.X R18, R14, 0x1, ~R9, P1 ;  /* 0x000000010e127824 */ /* 0x000fe200008e0e09 */
[----:B------:R-:W-:Y:S02]  /*34d0*/  ISETP.NE.U32.AND P1, PT, R8, RZ, PT ;  /* 0x000000ff0800720c */ /* 0x000fe40003f25070 */
[----:B------:R-:W-:Y:S02]  /*34e0*/  SEL R13, R10, R13, P0 ;  /* 0x0000000d0a0d7207 */ /* 0x000fe40000000000 */
[----:B------:R-:W-:Y:S02]  /*34f0*/  SEL R11, R11, R15, P0 ;  /* 0x0000000f0b0b7207 */ /* 0x000fe40000000000 */
[----:B------:R-:W-:Y:S02]  /*3500*/  SEL R18, R18, R14, P0 ;  /* 0x0000000e12127207 */ /* 0x000fe40000000000 */
[----:B------:R-:W-:-:S02]  /*3510*/  SEL R10, R12, R3, P0 ;  /* 0x000000030c0a7207 */ /* 0x000fc40000000000 */
[----:B------:R-:W-:Y:S02]  /*3520*/  IADD3 R14, P2, PT, R13, 0x1, RZ ;  /* 0x000000010d0e7810 */ /* 0x000fe40007f5e0ff */
[----:B------:R-:W-:Y:S01]  /*3530*/  ISETP.GE.U32.AND P0, PT, R11, R8, PT ;  /* 0x000000080b00720c */ /* 0x000fe20003f06070 */
[----:B------:R-:W-:Y:S01]  /*3540*/  IMAD.MOV.U32 R8, RZ, RZ, R6 ;  /* 0x000000ffff087224 */ /* 0x000fe200078e0006 */
[----:B------:R-:W-:Y:S01]  /*3550*/  ISETP.NE.AND.EX P1, PT, R9, RZ, PT, P1 ;  /* 0x000000ff0900720c */ /* 0x000fe20003f25310 */
[----:B------:R-:W-:Y:S01]  /*3560*/  IMAD.X R15, RZ, RZ, R10, P2 ;  /* 0x000000ffff0f7224 */ /* 0x000fe200010e060a */
[----:B------:R-:W-:Y:S01]  /*3570*/  ISETP.GE.U32.AND.EX P0, PT, R18, R9, PT, P0 ;  /* 0x000000091200720c */ /* 0x000fe20003f06100 */
[----:B------:R-:W-:-:S03]  /*3580*/  IMAD.MOV.U32 R9, RZ, RZ, 0x0 ;  /* 0x00000000ff097424 */ /* 0x000fc600078e00ff */
[----:B------:R-:W-:Y:S02]  /*3590*/  SEL R14, R14, R13, P0 ;  /* 0x0000000d0e0e7207 */ /* 0x000fe40000000000 */
[----:B------:R-:W-:Y:S02]  /*35a0*/  SEL R15, R15, R10, P0 ;  /* 0x0000000a0f0f7207 */ /* 0x000fe40000000000 */
[----:B------:R-:W-:Y:S02]  /*35b0*/  SEL R14, R14, 0xffffffff, P1 ;  /* 0xffffffff0e0e7807 */ /* 0x000fe40000800000 */
[----:B------:R-:W-:Y:S01]  /*35c0*/  SEL R15, R15, 0xffffffff, P1 ;  /* 0xffffffff0f0f7807 */ /* 0x000fe20000800000 */
[----:B------:R-:W-:Y:S06]  /*35d0*/  RET.REL.NODEC R8 `(_Z10akf_kernelPiPmmm) ;  /* 0xffffffc808887950 */ /* 0x000fec0003c3ffff */
.L_x_55:
[----:B------:R-:W-:-:S00]  /*35e0*/  BRA `(.L_x_55) ;  /* 0xfffffffc00fc7947 */ /* 0x000fc0000383ffff */
[----:B------:R-:W-:-:S00]  /*35f0*/  NOP ;  /* 0x0000000000007918 */ /* 0x000fc00000000000 */
        /* <DEDUP_REMOVED lines=8> */
.L_x_56:


//--------------------- .nv.shared.reserved.0     --------------------------
	.section	.nv.shared.reserved.0,"aw",@nobits
	.weak		__nv_reservedSMEM_offset_0_alias
	.size		__nv_reservedSMEM_offset_0_alias, 0, 64
	.other		__nv_reservedSMEM_offset_0_alias,@"STO_CUDA_RESERVED_SHARED STV_DEFAULT"
__nv_reservedSMEM_offset_0_alias:
	.zero		0
	.zero		64


//--------------------- .nv.constant0._Z10akf_kernelPiPmmm --------------------------
	.section	.nv.constant0._Z10akf_kernelPiPmmm,"a",@progbits
	.sectionflags	@""
	.align	4
.nv.constant0._Z10akf_kernelPiPmmm:
	.zero		928


//--------------------- SYMBOLS --------------------------

	.type		.nv.reservedSmem.offset0,@object
	.size		.nv.reservedSmem.offset0,0x4
	.type		malloc,@function
	.type		free,@function
